//
// Generated by NVIDIA NVVM Compiler
//
// Compiler Build ID: CL-36424714
// Cuda compilation tools, release 13.0, V13.0.88
// Based on NVVM 20.0.0
//

.version 9.0
.target sm_100
.address_size 64

	// .globl	relu

.visible .entry relu(
	.param .u64 .ptr .align 1 relu_param_0,
	.param .u64 .ptr .align 1 relu_param_1,
	.param .u32 relu_param_2
)
{
	.reg .pred 	%p<2>;
	.reg .b32 	%r<6>;
	.reg .b32 	%f<3>;
	.reg .b64 	%rd<8>;

	ld.param.u64 	%rd1, [relu_param_0];
	ld.param.u64 	%rd2, [relu_param_1];
	ld.param.u32 	%r2, [relu_param_2];
	mov.u32 	%r3, %ctaid.x;
	mov.u32 	%r4, %ntid.x;
	mov.u32 	%r5, %tid.x;
	mad.lo.s32 	%r1, %r3, %r4, %r5;
	setp.ge.s32 	%p1, %r1, %r2;
	@%p1 bra 	$L__BB0_2;
	cvta.to.global.u64 	%rd3, %rd1;
	cvta.to.global.u64 	%rd4, %rd2;
	mul.wide.s32 	%rd5, %r1, 4;
	add.s64 	%rd6, %rd3, %rd5;
	ld.global.f32 	%f1, [%rd6];
	max.f32 	%f2, %f1, 0f00000000;
	add.s64 	%rd7, %rd4, %rd5;
	st.global.f32 	[%rd7], %f2;
$L__BB0_2:
	ret;

}
	// .globl	sigmoid
.visible .entry sigmoid(
	.param .u64 .ptr .align 1 sigmoid_param_0,
	.param .u64 .ptr .align 1 sigmoid_param_1,
	.param .u32 sigmoid_param_2
)
{
	.reg .pred 	%p<2>;
	.reg .b32 	%r<8>;
	.reg .b32 	%f<15>;
	.reg .b64 	%rd<8>;

	ld.param.u64 	%rd1, [sigmoid_param_0];
	ld.param.u64 	%rd2, [sigmoid_param_1];
	ld.param.u32 	%r2, [sigmoid_param_2];
	mov.u32 	%r3, %ctaid.x;
	mov.u32 	%r4, %ntid.x;
	mov.u32 	%r5, %tid.x;
	mad.lo.s32 	%r1, %r3, %r4, %r5;
	setp.ge.s32 	%p1, %r1, %r2;
	@%p1 bra 	$L__BB1_2;
	cvta.to.global.u64 	%rd3, %rd1;
	cvta.to.global.u64 	%rd4, %rd2;
	mul.wide.s32 	%rd5, %r1, 4;
	add.s64 	%rd6, %rd3, %rd5;
	ld.global.f32 	%f1, [%rd6];
	fma.rn.f32 	%f2, %f1, 0fBBBB989D, 0f3F000000;
	cvt.sat.f32.f32 	%f3, %f2;
	mov.f32 	%f4, 0f4B400001;
	mov.f32 	%f5, 0f437C0000;
	fma.rm.f32 	%f6, %f3, %f5, %f4;
	add.f32 	%f7, %f6, 0fCB40007F;
	neg.f32 	%f8, %f7;
	fma.rn.f32 	%f9, %f1, 0fBFB8AA3B, %f8;
	fma.rn.f32 	%f10, %f1, 0fB2A57060, %f9;
	mov.b32 	%r6, %f6;
	shl.b32 	%r7, %r6, 23;
	mov.b32 	%f11, %r7;
	ex2.approx.ftz.f32 	%f12, %f10;
	fma.rn.f32 	%f13, %f12, %f11, 0f3F800000;
	rcp.rn.f32 	%f14, %f13;
	add.s64 	%rd7, %rd4, %rd5;
	st.global.f32 	[%rd7], %f14;
$L__BB1_2:
	ret;

}
	// .globl	hyperbolic_tangent
.visible .entry hyperbolic_tangent(
	.param .u64 .ptr .align 1 hyperbolic_tangent_param_0,
	.param .u64 .ptr .align 1 hyperbolic_tangent_param_1,
	.param .u32 hyperbolic_tangent_param_2
)
{
	.reg .pred 	%p<4>;
	.reg .b32 	%r<6>;
	.reg .b32 	%f<17>;
	.reg .b64 	%rd<8>;

	ld.param.u64 	%rd1, [hyperbolic_tangent_param_0];
	ld.param.u64 	%rd2, [hyperbolic_tangent_param_1];
	ld.param.u32 	%r2, [hyperbolic_tangent_param_2];
	mov.u32 	%r3, %ctaid.x;
	mov.u32 	%r4, %ntid.x;
	mov.u32 	%r5, %tid.x;
	mad.lo.s32 	%r1, %r3, %r4, %r5;
	setp.ge.s32 	%p1, %r1, %r2;
	@%p1 bra 	$L__BB2_2;
	cvta.to.global.u64 	%rd3, %rd1;
	cvta.to.global.u64 	%rd4, %rd2;
	mul.wide.s32 	%rd5, %r1, 4;
	add.s64 	%rd6, %rd3, %rd5;
	ld.global.f32 	%f1, [%rd6];
	abs.f32 	%f2, %f1;
	mul.f32 	%f3, %f2, 0f4038AA3B;
	ex2.approx.ftz.f32 	%f4, %f3;
	add.f32 	%f5, %f4, 0f3F800000;
	rcp.approx.ftz.f32 	%f6, %f5;
	fma.rn.f32 	%f7, %f6, 0fC0000000, 0f3F800000;
	setp.ge.f32 	%p2, %f2, 0f41102CB4;
	selp.f32 	%f8, 0f3F800000, %f7, %p2;
	copysign.f32 	%f9, %f1, %f8;
	mul.f32 	%f10, %f1, %f1;
	fma.rn.f32 	%f11, %f10, 0f3C80F082, 0fBD563CAE;
	fma.rn.f32 	%f12, %f11, %f10, 0f3E085941;
	fma.rn.f32 	%f13, %f12, %f10, 0fBEAAA9ED;
	fma.rn.f32 	%f14, %f13, %f10, 0f00000000;
	fma.rn.f32 	%f15, %f14, %f1, %f1;
	setp.ge.f32 	%p3, %f2, 0f3F19999A;
	selp.f32 	%f16, %f9, %f15, %p3;
	add.s64 	%rd7, %rd4, %rd5;
	st.global.f32 	[%rd7], %f16;
$L__BB2_2:
	ret;

}
	// .globl	relu_f64
.visible .entry relu_f64(
	.param .u64 .ptr .align 1 relu_f64_param_0,
	.param .u64 .ptr .align 1 relu_f64_param_1,
	.param .u32 relu_f64_param_2
)
{
	.reg .pred 	%p<2>;
	.reg .b32 	%r<6>;
	.reg .b64 	%rd<8>;
	.reg .b64 	%fd<3>;

	ld.param.u64 	%rd1, [relu_f64_param_0];
	ld.param.u64 	%rd2, [relu_f64_param_1];
	ld.param.u32 	%r2, [relu_f64_param_2];
	mov.u32 	%r3, %ctaid.x;
	mov.u32 	%r4, %ntid.x;
	mov.u32 	%r5, %tid.x;
	mad.lo.s32 	%r1, %r3, %r4, %r5;
	setp.ge.s32 	%p1, %r1, %r2;
	@%p1 bra 	$L__BB3_2;
	cvta.to.global.u64 	%rd3, %rd1;
	cvta.to.global.u64 	%rd4, %rd2;
	mul.wide.s32 	%rd5, %r1, 8;
	add.s64 	%rd6, %rd3, %rd5;
	ld.global.f64 	%fd1, [%rd6];
	max.f64 	%fd2, %fd1, 0d0000000000000000;
	add.s64 	%rd7, %rd4, %rd5;
	st.global.f64 	[%rd7], %fd2;
$L__BB3_2:
	ret;

}
	// .globl	sigmoid_f64
.visible .entry sigmoid_f64(
	.param .u64 .ptr .align 1 sigmoid_f64_param_0,
	.param .u64 .ptr .align 1 sigmoid_f64_param_1,
	.param .u32 sigmoid_f64_param_2
)
{
	.reg .pred 	%p<5>;
	.reg .b32 	%r<21>;
	.reg .b32 	%f<3>;
	.reg .b64 	%rd<9>;
	.reg .b64 	%fd<30>;

	ld.param.u64 	%rd1, [sigmoid_f64_param_0];
	ld.param.u64 	%rd2, [sigmoid_f64_param_1];
	ld.param.u32 	%r5, [sigmoid_f64_param_2];
	mov.u32 	%r6, %ctaid.x;
	mov.u32 	%r7, %ntid.x;
	mov.u32 	%r8, %tid.x;
	mad.lo.s32 	%r1, %r6, %r7, %r8;
	setp.ge.s32 	%p1, %r1, %r5;
	@%p1 bra 	$L__BB4_5;
	cvta.to.global.u64 	%rd3, %rd1;
	mul.wide.s32 	%rd4, %r1, 8;
	add.s64 	%rd5, %rd3, %rd4;
	ld.global.f64 	%fd1, [%rd5];
	neg.f64 	%fd6, %fd1;
	fma.rn.f64 	%fd7, %fd1, 0dBFF71547652B82FE, 0d4338000000000000;
	{
	.reg .b32 %temp; 
	mov.b64 	{%r2, %temp}, %fd7;
	}
	mov.f64 	%fd8, 0dC338000000000000;
	add.rn.f64 	%fd9, %fd7, %fd8;
	fma.rn.f64 	%fd10, %fd9, 0dBFE62E42FEFA39EF, %fd6;
	fma.rn.f64 	%fd11, %fd9, 0dBC7ABC9E3B39803F, %fd10;
	fma.rn.f64 	%fd12, %fd11, 0d3E5ADE1569CE2BDF, 0d3E928AF3FCA213EA;
	fma.rn.f64 	%fd13, %fd12, %fd11, 0d3EC71DEE62401315;
	fma.rn.f64 	%fd14, %fd13, %fd11, 0d3EFA01997C89EB71;
	fma.rn.f64 	%fd15, %fd14, %fd11, 0d3F2A01A014761F65;
	fma.rn.f64 	%fd16, %fd15, %fd11, 0d3F56C16C1852B7AF;
	fma.rn.f64 	%fd17, %fd16, %fd11, 0d3F81111111122322;
	fma.rn.f64 	%fd18, %fd17, %fd11, 0d3FA55555555502A1;
	fma.rn.f64 	%fd19, %fd18, %fd11, 0d3FC5555555555511;
	fma.rn.f64 	%fd20, %fd19, %fd11, 0d3FE000000000000B;
	fma.rn.f64 	%fd21, %fd20, %fd11, 0d3FF0000000000000;
	fma.rn.f64 	%fd22, %fd21, %fd11, 0d3FF0000000000000;
	{
	.reg .b32 %temp; 
	mov.b64 	{%r3, %temp}, %fd22;
	}
	{
	.reg .b32 %temp; 
	mov.b64 	{%temp, %r4}, %fd22;
	}
	shl.b32 	%r9, %r2, 20;
	add.s32 	%r10, %r9, %r4;
	mov.b64 	%fd29, {%r3, %r10};
	{
	.reg .b32 %temp; 
	mov.b64 	{%temp, %r11}, %fd6;
	}
	mov.b32 	%f2, %r11;
	abs.f32 	%f1, %f2;
	setp.lt.f32 	%p2, %f1, 0f4086232B;
	@%p2 bra 	$L__BB4_4;
	setp.gt.f64 	%p3, %fd1, 0d0000000000000000;
	mov.f64 	%fd23, 0d7FF0000000000000;
	sub.f64 	%fd24, %fd23, %fd1;
	selp.f64 	%fd29, 0d0000000000000000, %fd24, %p3;
	setp.geu.f32 	%p4, %f1, 0f40874800;
	@%p4 bra 	$L__BB4_4;
	shr.u32 	%r12, %r2, 31;
	add.s32 	%r13, %r2, %r12;
	shr.s32 	%r14, %r13, 1;
	shl.b32 	%r15, %r14, 20;
	add.s32 	%r16, %r4, %r15;
	mov.b64 	%fd25, {%r3, %r16};
	sub.s32 	%r17, %r2, %r14;
	shl.b32 	%r18, %r17, 20;
	add.s32 	%r19, %r18, 1072693248;
	mov.b32 	%r20, 0;
	mov.b64 	%fd26, {%r20, %r19};
	mul.f64 	%fd29, %fd26, %fd25;
$L__BB4_4:
	add.f64 	%fd27, %fd29, 0d3FF0000000000000;
	rcp.rn.f64 	%fd28, %fd27;
	cvta.to.global.u64 	%rd6, %rd2;
	add.s64 	%rd8, %rd6, %rd4;
	st.global.f64 	[%rd8], %fd28;
$L__BB4_5:
	ret;

}
	// .globl	hyperbolic_tangent_f64
.visible .entry hyperbolic_tangent_f64(
	.param .u64 .ptr .align 1 hyperbolic_tangent_f64_param_0,
	.param .u64 .ptr .align 1 hyperbolic_tangent_f64_param_1,
	.param .u32 hyperbolic_tangent_f64_param_2
)
{
	.reg .pred 	%p<4>;
	.reg .b32 	%r<9>;
	.reg .b32 	%f<5>;
	.reg .b64 	%rd<9>;
	.reg .b64 	%fd<47>;

	ld.param.u64 	%rd1, [hyperbolic_tangent_f64_param_0];
	ld.param.u64 	%rd2, [hyperbolic_tangent_f64_param_1];
	ld.param.u32 	%r3, [hyperbolic_tangent_f64_param_2];
	mov.u32 	%r4, %ctaid.x;
	mov.u32 	%r5, %ntid.x;
	mov.u32 	%r6, %tid.x;
	mad.lo.s32 	%r1, %r4, %r5, %r6;
	setp.ge.s32 	%p1, %r1, %r3;
	@%p1 bra 	$L__BB5_5;
	cvta.to.global.u64 	%rd3, %rd1;
	mul.wide.s32 	%rd4, %r1, 8;
	add.s64 	%rd5, %rd3, %rd4;
	ld.global.f64 	%fd1, [%rd5];
	{
	.reg .b32 %temp; 
	mov.b64 	{%temp, %r7}, %fd1;
	}
	and.b32  	%r2, %r7, 2147483647;
	{
	.reg .b32 %temp; 
	mov.b64 	{%r8, %temp}, %fd1;
	}
	mov.b64 	%fd2, {%r8, %r2};
	setp.ltu.f64 	%p2, %fd2, 0d3FE4F92224DD2F1A;
	@%p2 bra 	$L__BB5_3;
	add.f64 	%fd6, %fd2, %fd2;
	cvt.rn.f32.f64 	%f1, %fd6;
	mul.f32 	%f2, %f1, 0f3FB8AA3B;
	cvt.rni.f32.f32 	%f3, %f2;
	cvt.f64.f32 	%fd7, %f3;
	fma.rn.f64 	%fd8, %fd7, 0dBFE62E42FEFA39EF, %fd6;
	fma.rn.f64 	%fd9, %fd8, 0d3E5AE904A4741B81, 0d3E928A27F89B6999;
	fma.rn.f64 	%fd10, %fd9, %fd8, 0d3EC71DE715FF7E07;
	fma.rn.f64 	%fd11, %fd10, %fd8, 0d3EFA019A6B0AC45A;
	fma.rn.f64 	%fd12, %fd11, %fd8, 0d3F2A01A017EED94F;
	fma.rn.f64 	%fd13, %fd12, %fd8, 0d3F56C16C17F2A71B;
	fma.rn.f64 	%fd14, %fd13, %fd8, 0d3F811111111173C4;
	fma.rn.f64 	%fd15, %fd14, %fd8, 0d3FA555555555211A;
	fma.rn.f64 	%fd16, %fd15, %fd8, 0d3FC5555555555540;
	fma.rn.f64 	%fd17, %fd16, %fd8, 0d3FE0000000000005;
	mul.f64 	%fd18, %fd8, %fd17;
	fma.rn.f64 	%fd19, %fd18, %fd8, %fd8;
	ex2.approx.ftz.f32 	%f4, %f3;
	cvt.f64.f32 	%fd20, %f4;
	mov.f64 	%fd21, 0d3FF0000000000000;
	sub.f64 	%fd22, %fd21, %fd20;
	neg.f64 	%fd23, %fd19;
	fma.rn.f64 	%fd24, %fd23, %fd20, %fd22;
	mov.f64 	%fd25, 0d4000000000000000;
	sub.f64 	%fd26, %fd25, %fd24;
	rcp.approx.ftz.f64 	%fd27, %fd26;
	neg.f64 	%fd28, %fd26;
	fma.rn.f64 	%fd29, %fd28, %fd27, 0d3FF0000000000000;
	fma.rn.f64 	%fd30, %fd29, %fd29, %fd29;
	fma.rn.f64 	%fd31, %fd30, %fd27, %fd27;
	fma.rn.f64 	%fd32, %fd31, 0dC000000000000000, 0d3FF0000000000000;
	setp.gt.u32 	%p3, %r2, 1077088193;
	selp.f64 	%fd33, 0d3FF0000000000000, %fd32, %p3;
	copysign.f64 	%fd46, %fd1, %fd33;
	bra.uni 	$L__BB5_4;
$L__BB5_3:
	mul.f64 	%fd34, %fd1, %fd1;
	fma.rn.f64 	%fd35, %fd34, 0dBEF0BC46E2F5E964, 0d3F14359F420AFC3D;
	fma.rn.f64 	%fd36, %fd35, %fd34, 0dBF2DF9F0728C5D84;
	fma.rn.f64 	%fd37, %fd36, %fd34, 0d3F4337D1CEC4F033;
	fma.rn.f64 	%fd38, %fd37, %fd34, 0dBF57D6E9674335B3;
	fma.rn.f64 	%fd39, %fd38, %fd34, 0d3F6D6D000D7AAD3D;
	fma.rn.f64 	%fd40, %fd39, %fd34, 0dBF8226E1F3CF1EF5;
	fma.rn.f64 	%fd41, %fd40, %fd34, 0d3F9664F47EC0C8CF;
	fma.rn.f64 	%fd42, %fd41, %fd34, 0dBFABA1BA1B80AB40;
	fma.rn.f64 	%fd43, %fd42, %fd34, 0d3FC111111110FA4A;
	fma.rn.f64 	%fd44, %fd43, %fd34, 0dBFD5555555555550;
	fma.rn.f64 	%fd45, %fd44, %fd34, 0d0000000000000000;
	fma.rn.f64 	%fd46, %fd45, %fd1, %fd1;
$L__BB5_4:
	cvta.to.global.u64 	%rd6, %rd2;
	add.s64 	%rd8, %rd6, %rd4;
	st.global.f64 	[%rd8], %fd46;
$L__BB5_5:
	ret;

}


// ===== COMPILED SASS (sm_100) =====

	.target	sm_100

	.elftype	@"ET_EXEC"


//--------------------- .note.nv.tkinfo           --------------------------
	.section	.note.nv.tkinfo,"",@"SHT_NOTE"
	.sectionflags	@"SHF_NOTE_NV_TKINFO"
	.tkinfo
        /*0018*/ 	.word	0x00000002
        /*0030*/ 	.string	""
        /*0030*/ 	.string	"ptxas"
        /*0030*/ 	.string	"Cuda compilation tools, release 13.0, V13.0.88"
        /*0030*/ 	.string	"Build cuda_13.0.r13.0/compiler.36424714_0"
        /*0030*/ 	.string	"-arch sm_100 -m 64 "



//--------------------- .note.nv.cuinfo           --------------------------
	.section	.note.nv.cuinfo,"",@"SHT_NOTE"
	.sectionflags	@"SHF_NOTE_NV_CUINFO"
        /*0018*/ 	.short	0x0002
        /*001a*/ 	.short	0x0064
        /*001c*/ 	.short	0x0082
	.zero		2


//--------------------- .nv.info                  --------------------------
	.section	.nv.info,"",@"SHT_CUDA_INFO"
	.align	4


	//----- nvinfo : EIATTR_REGCOUNT
	.align		4
        /*0000*/ 	.byte	0x04, 0x2f
        /*0002*/ 	.short	(.L_1 - .L_0)
	.align		4
.L_0:
        /*0004*/ 	.word	index@(relu)
        /*0008*/ 	.word	0x0000000a


	//----- nvinfo : EIATTR_FRAME_SIZE
	.align		4
.L_1:
        /*000c*/ 	.byte	0x04, 0x11
        /*000e*/ 	.short	(.L_3 - .L_2)
	.align		4
.L_2:
        /*0010*/ 	.word	index@(relu)
        /*0014*/ 	.word	0x00000000


	//----- nvinfo : EIATTR_REGCOUNT
	.align		4
.L_3:
        /*0018*/ 	.byte	0x04, 0x2f
        /*001a*/ 	.short	(.L_5 - .L_4)
	.align		4
.L_4:
        /*001c*/ 	.word	index@(sigmoid)
        /*0020*/ 	.word	0x0000000e


	//----- nvinfo : EIATTR_FRAME_SIZE
	.align		4
.L_5:
        /*0024*/ 	.byte	0x04, 0x11
        /*0026*/ 	.short	(.L_7 - .L_6)
	.align		4
.L_6:
        /*0028*/ 	.word	index@($__internal_1_$__cuda_sm20_rcp_rn_f32_slowpath)
        /*002c*/ 	.word	0x00000000


	//----- nvinfo : EIATTR_FRAME_SIZE
	.align		4
.L_7:
        /*0030*/ 	.byte	0x04, 0x11
        /*0032*/ 	.short	(.L_9 - .L_8)
	.align		4
.L_8:
        /*0034*/ 	.word	index@(sigmoid)
        /*0038*/ 	.word	0x00000000


	//----- nvinfo : EIATTR_REGCOUNT
	.align		4
.L_9:
        /*003c*/ 	.byte	0x04, 0x2f
        /*003e*/ 	.short	(.L_11 - .L_10)
	.align		4
.L_10:
        /*0040*/ 	.word	index@(hyperbolic_tangent)
        /*0044*/ 	.word	0x0000000e


	//----- nvinfo : EIATTR_FRAME_SIZE
	.align		4
.L_11:
        /*0048*/ 	.byte	0x04, 0x11
        /*004a*/ 	.short	(.L_13 - .L_12)
	.align		4
.L_12:
        /*004c*/ 	.word	index@(hyperbolic_tangent)
        /*0050*/ 	.word	0x00000000


	//----- nvinfo : EIATTR_REGCOUNT
	.align		4
.L_13:
        /*0054*/ 	.byte	0x04, 0x2f
        /*0056*/ 	.short	(.L_15 - .L_14)
	.align		4
.L_14:
        /*0058*/ 	.word	index@(relu_f64)
        /*005c*/ 	.word	0x00000010


	//----- nvinfo : EIATTR_FRAME_SIZE
	.align		4
.L_15:
        /*0060*/ 	.byte	0x04, 0x11
        /*0062*/ 	.short	(.L_17 - .L_16)
	.align		4
.L_16:
        /*0064*/ 	.word	index@(relu_f64)
        /*0068*/ 	.word	0x00000000


	//----- nvinfo : EIATTR_REGCOUNT
	.align		4
.L_17:
        /*006c*/ 	.byte	0x04, 0x2f
        /*006e*/ 	.short	(.L_19 - .L_18)
	.align		4
.L_18:
        /*0070*/ 	.word	index@(sigmoid_f64)
        /*0074*/ 	.word	0x0000000e


	//----- nvinfo : EIATTR_FRAME_SIZE
	.align		4
.L_19:
        /*0078*/ 	.byte	0x04, 0x11
        /*007a*/ 	.short	(.L_21 - .L_20)
	.align		4
.L_20:
        /*007c*/ 	.word	index@($__internal_0_$__cuda_sm20_dblrcp_rn_slowpath_v3)
        /*0080*/ 	.word	0x00000000


	//----- nvinfo : EIATTR_FRAME_SIZE
	.align		4
.L_21:
        /*0084*/ 	.byte	0x04, 0x11
        /*0086*/ 	.short	(.L_23 - .L_22)
	.align		4
.L_22:
        /*0088*/ 	.word	index@(sigmoid_f64)
        /*008c*/ 	.word	0x00000000


	//----- nvinfo : EIATTR_REGCOUNT
	.align		4
.L_23:
        /*0090*/ 	.byte	0x04, 0x2f
        /*0092*/ 	.short	(.L_25 - .L_24)
	.align		4
.L_24:
        /*0094*/ 	.word	index@(hyperbolic_tangent_f64)
        /*0098*/ 	.word	0x00000010


	//----- nvinfo : EIATTR_FRAME_SIZE
	.align		4
.L_25:
        /*009c*/ 	.byte	0x04, 0x11
        /*009e*/ 	.short	(.L_27 - .L_26)
	.align		4
.L_26:
        /*00a0*/ 	.word	index@(hyperbolic_tangent_f64)
        /*00a4*/ 	.word	0x00000000


	//----- nvinfo : EIATTR_MIN_STACK_SIZE
	.align		4
.L_27:
        /*00a8*/ 	.byte	0x04, 0x12
        /*00aa*/ 	.short	(.L_29 - .L_28)
	.align		4
.L_28:
        /*00ac*/ 	.word	index@(hyperbolic_tangent_f64)
        /*00b0*/ 	.word	0x00000000


	//----- nvinfo : EIATTR_MIN_STACK_SIZE
	.align		4
.L_29:
        /*00b4*/ 	.byte	0x04, 0x12
        /*00b6*/ 	.short	(.L_31 - .L_30)
	.align		4
.L_30:
        /*00b8*/ 	.word	index@(sigmoid_f64)
        /*00bc*/ 	.word	0x00000000


	//----- nvinfo : EIATTR_MIN_STACK_SIZE
	.align		4
.L_31:
        /*00c0*/ 	.byte	0x04, 0x12
        /*00c2*/ 	.short	(.L_33 - .L_32)
	.align		4
.L_32:
        /*00c4*/ 	.word	index@(relu_f64)
        /*00c8*/ 	.word	0x00000000


	//----- nvinfo : EIATTR_MIN_STACK_SIZE
	.align		4
.L_33:
        /*00cc*/ 	.byte	0x04, 0x12
        /*00ce*/ 	.short	(.L_35 - .L_34)
	.align		4
.L_34:
        /*00d0*/ 	.word	index@(hyperbolic_tangent)
        /*00d4*/ 	.word	0x00000000


	//----- nvinfo : EIATTR_MIN_STACK_SIZE
	.align		4
.L_35:
        /*00d8*/ 	.byte	0x04, 0x12
        /*00da*/ 	.short	(.L_37 - .L_36)
	.align		4
.L_36:
        /*00dc*/ 	.word	index@(sigmoid)
        /*00e0*/ 	.word	0x00000000


	//----- nvinfo : EIATTR_MIN_STACK_SIZE
	.align		4
.L_37:
        /*00e4*/ 	.byte	0x04, 0x12
        /*00e6*/ 	.short	(.L_39 - .L_38)
	.align		4
.L_38:
        /*00e8*/ 	.word	index@(relu)
        /*00ec*/ 	.word	0x00000000
.L_39:


//--------------------- .nv.compat                --------------------------
	.section	.nv.compat,"",@"SHT_CUDA_COMPAT_INFO"
	.align	4
        /*0000*/ 	.byte	0x02, 0x09, 0x00, 0x00, 0x02, 0x02, 0x01, 0x00, 0x02, 0x05, 0x05, 0x00, 0x03, 0x07, 0x01, 0x01
        /*0010*/ 	.byte	0x02, 0x03, 0x00, 0x00, 0x02, 0x06, 0x01, 0x00, 0x04, 0x0b, 0x08, 0x00, 0x01, 0x00, 0x00, 0x00
        /*0020*/ 	.byte	0x00, 0x00, 0x00, 0x00


//--------------------- .nv.info.hyperbolic_tangent_f64 --------------------------
	.section	.nv.info.hyperbolic_tangent_f64,"",@"SHT_CUDA_INFO"
	.sectionflags	@""
	.align	4


	//----- nvinfo : EIATTR_CUDA_API_VERSION
	.align		4
        /*0000*/ 	.byte	0x04, 0x37
        /*0002*/ 	.short	(.L_41 - .L_40)
.L_40:
        /*0004*/ 	.word	0x00000082


	//----- nvinfo : EIATTR_KPARAM_INFO
	.align		4
.L_41:
        /*0008*/ 	.byte	0x04, 0x17
        /*000a*/ 	.short	(.L_43 - .L_42)
.L_42:
        /*000c*/ 	.word	0x00000000
        /*0010*/ 	.short	0x0002
        /*0012*/ 	.short	0x0010
        /*0014*/ 	.byte	0x00, 0xf0, 0x11, 0x00


	//----- nvinfo : EIATTR_KPARAM_INFO
	.align		4
.L_43:
        /*0018*/ 	.byte	0x04, 0x17
        /*001a*/ 	.short	(.L_45 - .L_44)
.L_44:
        /*001c*/ 	.word	0x00000000
        /*0020*/ 	.short	0x0001
        /*0022*/ 	.short	0x0008
        /*0024*/ 	.byte	0x00, 0xf5, 0x21, 0x00


	//----- nvinfo : EIATTR_KPARAM_INFO
	.align		4
.L_45:
        /*0028*/ 	.byte	0x04, 0x17
        /*002a*/ 	.short	(.L_47 - .L_46)
.L_46:
        /*002c*/ 	.word	0x00000000
        /*0030*/ 	.short	0x0000
        /*0032*/ 	.short	0x0000
        /*0034*/ 	.byte	0x00, 0xf5, 0x21, 0x00


	//----- nvinfo : EIATTR_SPARSE_MMA_MASK
	.align		4
.L_47:
        /*0038*/ 	.byte	0x03, 0x50
        /*003a*/ 	.short	0x0000


	//----- nvinfo : EIATTR_MAXREG_COUNT
	.align		4
        /*003c*/ 	.byte	0x03, 0x1b
        /*003e*/ 	.short	0x00ff


	//----- nvinfo : EIATTR_MERCURY_ISA_VERSION
	.align		4
        /*0040*/ 	.byte	0x03, 0x5f
        /*0042*/ 	.short	0x0101


	//----- nvinfo : EIATTR_VRC_CTA_INIT_COUNT
	.align		4
        /*0044*/ 	.byte	0x02, 0x4a
	.zero		1
	.zero		1


	//----- nvinfo : EIATTR_EXIT_INSTR_OFFSETS
	.align		4
        /*0048*/ 	.byte	0x04, 0x1c
        /*004a*/ 	.short	(.L_49 - .L_48)


	//   ....[0]....
.L_48:
        /*004c*/ 	.word	0x00000070


	//   ....[1]....
        /*0050*/ 	.word	0x00000730


	//----- nvinfo : EIATTR_CRS_STACK_SIZE
	.align		4
.L_49:
        /*0054*/ 	.byte	0x04, 0x1e
        /*0056*/ 	.short	(.L_51 - .L_50)
.L_50:
        /*0058*/ 	.word	0x00000000


	//----- nvinfo : EIATTR_CBANK_PARAM_SIZE
	.align		4
.L_51:
        /*005c*/ 	.byte	0x03, 0x19
        /*005e*/ 	.short	0x0014


	//----- nvinfo : EIATTR_PARAM_CBANK
	.align		4
        /*0060*/ 	.byte	0x04, 0x0a
        /*0062*/ 	.short	(.L_53 - .L_52)
	.align		4
.L_52:
        /*0064*/ 	.word	index@(.nv.constant0.hyperbolic_tangent_f64)
        /*0068*/ 	.short	0x0380
        /*006a*/ 	.short	0x0014


	//----- nvinfo : EIATTR_SW_WAR
	.align		4
.L_53:
        /*006c*/ 	.byte	0x04, 0x36
        /*006e*/ 	.short	(.L_55 - .L_54)
.L_54:
        /*0070*/ 	.word	0x00000008
.L_55:


//--------------------- .nv.info.sigmoid_f64      --------------------------
	.section	.nv.info.sigmoid_f64,"",@"SHT_CUDA_INFO"
	.sectionflags	@""
	.align	4


	//----- nvinfo : EIATTR_CUDA_API_VERSION
	.align		4
        /*0000*/ 	.byte	0x04, 0x37
        /*0002*/ 	.short	(.L_57 - .L_56)
.L_56:
        /*0004*/ 	.word	0x00000082


	//----- nvinfo : EIATTR_KPARAM_INFO
	.align		4
.L_57:
        /*0008*/ 	.byte	0x04, 0x17
        /*000a*/ 	.short	(.L_59 - .L_58)
.L_58:
        /*000c*/ 	.word	0x00000000
        /*0010*/ 	.short	0x0002
        /*0012*/ 	.short	0x0010
        /*0014*/ 	.byte	0x00, 0xf0, 0x11, 0x00


	//----- nvinfo : EIATTR_KPARAM_INFO
	.align		4
.L_59:
        /*0018*/ 	.byte	0x04, 0x17
        /*001a*/ 	.short	(.L_61 - .L_60)
.L_60:
        /*001c*/ 	.word	0x00000000
        /*0020*/ 	.short	0x0001
        /*0022*/ 	.short	0x0008
        /*0024*/ 	.byte	0x00, 0xf5, 0x21, 0x00


	//----- nvinfo : EIATTR_KPARAM_INFO
	.align		4
.L_61:
        /*0028*/ 	.byte	0x04, 0x17
        /*002a*/ 	.short	(.L_63 - .L_62)
.L_62:
        /*002c*/ 	.word	0x00000000
        /*0030*/ 	.short	0x0000
        /*0032*/ 	.short	0x0000
        /*0034*/ 	.byte	0x00, 0xf5, 0x21, 0x00


	//----- nvinfo : EIATTR_SPARSE_MMA_MASK
	.align		4
.L_63:
        /*0038*/ 	.byte	0x03, 0x50
        /*003a*/ 	.short	0x0000


	//----- nvinfo : EIATTR_MAXREG_COUNT
	.align		4
        /*003c*/ 	.byte	0x03, 0x1b
        /*003e*/ 	.short	0x00ff


	//----- nvinfo : EIATTR_MERCURY_ISA_VERSION
	.align		4
        /*0040*/ 	.byte	0x03, 0x5f
        /*0042*/ 	.short	0x0101


	//----- nvinfo : EIATTR_VRC_CTA_INIT_COUNT
	.align		4
        /*0044*/ 	.byte	0x02, 0x4a
	.zero		1
	.zero		1


	//----- nvinfo : EIATTR_EXIT_INSTR_OFFSETS
	.align		4
        /*0048*/ 	.byte	0x04, 0x1c
        /*004a*/ 	.short	(.L_65 - .L_64)


	//   ....[0]....
.L_64:
        /*004c*/ 	.word	0x00000070


	//   ....[1]....
        /*0050*/ 	.word	0x000005b0


	//----- nvinfo : EIATTR_CRS_STACK_SIZE
	.align		4
.L_65:
        /*0054*/ 	.byte	0x04, 0x1e
        /*0056*/ 	.short	(.L_67 - .L_66)
.L_66:
        /*0058*/ 	.word	0x00000000


	//----- nvinfo : EIATTR_CBANK_PARAM_SIZE
	.align		4
.L_67:
        /*005c*/ 	.byte	0x03, 0x19
        /*005e*/ 	.short	0x0014


	//----- nvinfo : EIATTR_PARAM_CBANK
	.align		4
        /*0060*/ 	.byte	0x04, 0x0a
        /*0062*/ 	.short	(.L_69 - .L_68)
	.align		4
.L_68:
        /*0064*/ 	.word	index@(.nv.constant0.sigmoid_f64)
        /*0068*/ 	.short	0x0380
        /*006a*/ 	.short	0x0014


	//----- nvinfo : EIATTR_SW_WAR
	.align		4
.L_69:
        /*006c*/ 	.byte	0x04, 0x36
        /*006e*/ 	.short	(.L_71 - .L_70)
.L_70:
        /*0070*/ 	.word	0x00000008
.L_71:


//--------------------- .nv.info.relu_f64         --------------------------
	.section	.nv.info.relu_f64,"",@"SHT_CUDA_INFO"
	.sectionflags	@""
	.align	4


	//----- nvinfo : EIATTR_CUDA_API_VERSION
	.align		4
        /*0000*/ 	.byte	0x04, 0x37
        /*0002*/ 	.short	(.L_73 - .L_72)
.L_72:
        /*0004*/ 	.word	0x00000082


	//----- nvinfo : EIATTR_KPARAM_INFO
	.align		4
.L_73:
        /*0008*/ 	.byte	0x04, 0x17
        /*000a*/ 	.short	(.L_75 - .L_74)
.L_74:
        /*000c*/ 	.word	0x00000000
        /*0010*/ 	.short	0x0002
        /*0012*/ 	.short	0x0010
        /*0014*/ 	.byte	0x00, 0xf0, 0x11, 0x00


	//----- nvinfo : EIATTR_KPARAM_INFO
	.align		4
.L_75:
        /*0018*/ 	.byte	0x04, 0x17
        /*001a*/ 	.short	(.L_77 - .L_76)
.L_76:
        /*001c*/ 	.word	0x00000000
        /*0020*/ 	.short	0x0001
        /*0022*/ 	.short	0x0008
        /*0024*/ 	.byte	0x00, 0xf5, 0x21, 0x00


	//----- nvinfo : EIATTR_KPARAM_INFO
	.align		4
.L_77:
        /*0028*/ 	.byte	0x04, 0x17
        /*002a*/ 	.short	(.L_79 - .L_78)
.L_78:
        /*002c*/ 	.word	0x00000000
        /*0030*/ 	.short	0x0000
        /*0032*/ 	.short	0x0000
        /*0034*/ 	.byte	0x00, 0xf5, 0x21, 0x00


	//----- nvinfo : EIATTR_SPARSE_MMA_MASK
	.align		4
.L_79:
        /*0038*/ 	.byte	0x03, 0x50
        /*003a*/ 	.short	0x0000


	//----- nvinfo : EIATTR_MAXREG_COUNT
	.align		4
        /*003c*/ 	.byte	0x03, 0x1b
        /*003e*/ 	.short	0x00ff


	//----- nvinfo : EIATTR_MERCURY_ISA_VERSION
	.align		4
        /*0040*/ 	.byte	0x03, 0x5f
        /*0042*/ 	.short	0x0101


	//----- nvinfo : EIATTR_VRC_CTA_INIT_COUNT
	.align		4
        /*0044*/ 	.byte	0x02, 0x4a
	.zero		1
	.zero		1


	//----- nvinfo : EIATTR_EXIT_INSTR_OFFSETS
	.align		4
        /*0048*/ 	.byte	0x04, 0x1c
        /*004a*/ 	.short	(.L_81 - .L_80)


	//   ....[0]....
.L_80:
        /*004c*/ 	.word	0x00000070


	//   ....[1]....
        /*0050*/ 	.word	0x00000180


	//----- nvinfo : EIATTR_CBANK_PARAM_SIZE
	.align		4
.L_81:
        /*0054*/ 	.byte	0x03, 0x19
        /*0056*/ 	.short	0x0014


	//----- nvinfo : EIATTR_PARAM_CBANK
	.align		4
        /*0058*/ 	.byte	0x04, 0x0a
        /*005a*/ 	.short	(.L_83 - .L_82)
	.align		4
.L_82:
        /*005c*/ 	.word	index@(.nv.constant0.relu_f64)
        /*0060*/ 	.short	0x0380
        /*0062*/ 	.short	0x0014


	//----- nvinfo : EIATTR_SW_WAR
	.align		4
.L_83:
        /*0064*/ 	.byte	0x04, 0x36
        /*0066*/ 	.short	(.L_85 - .L_84)
.L_84:
        /*0068*/ 	.word	0x00000008
.L_85:


//--------------------- .nv.info.hyperbolic_tangent --------------------------
	.section	.nv.info.hyperbolic_tangent,"",@"SHT_CUDA_INFO"
	.sectionflags	@""
	.align	4


	//----- nvinfo : EIATTR_CUDA_API_VERSION
	.align		4
        /*0000*/ 	.byte	0x04, 0x37
        /*0002*/ 	.short	(.L_87 - .L_86)
.L_86:
        /*0004*/ 	.word	0x00000082


	//----- nvinfo : EIATTR_KPARAM_INFO
	.align		4
.L_87:
        /*0008*/ 	.byte	0x04, 0x17
        /*000a*/ 	.short	(.L_89 - .L_88)
.L_88:
        /*000c*/ 	.word	0x00000000
        /*0010*/ 	.short	0x0002
        /*0012*/ 	.short	0x0010
        /*0014*/ 	.byte	0x00, 0xf0, 0x11, 0x00


	//----- nvinfo : EIATTR_KPARAM_INFO
	.align		4
.L_89:
        /*0018*/ 	.byte	0x04, 0x17
        /*001a*/ 	.short	(.L_91 - .L_90)
.L_90:
        /*001c*/ 	.word	0x00000000
        /*0020*/ 	.short	0x0001
        /*0022*/ 	.short	0x0008
        /*0024*/ 	.byte	0x00, 0xf5, 0x21, 0x00


	//----- nvinfo : EIATTR_KPARAM_INFO
	.align		4
.L_91:
        /*0028*/ 	.byte	0x04, 0x17
        /*002a*/ 	.short	(.L_93 - .L_92)
.L_92:
        /*002c*/ 	.word	0x00000000
        /*0030*/ 	.short	0x0000
        /*0032*/ 	.short	0x0000
        /*0034*/ 	.byte	0x00, 0xf5, 0x21, 0x00


	//----- nvinfo : EIATTR_SPARSE_MMA_MASK
	.align		4
.L_93:
        /*0038*/ 	.byte	0x03, 0x50
        /*003a*/ 	.short	0x0000


	//----- nvinfo : EIATTR_MAXREG_COUNT
	.align		4
        /*003c*/ 	.byte	0x03, 0x1b
        /*003e*/ 	.short	0x00ff


	//----- nvinfo : EIATTR_MERCURY_ISA_VERSION
	.align		4
        /*0040*/ 	.byte	0x03, 0x5f
        /*0042*/ 	.short	0x0101


	//----- nvinfo : EIATTR_VRC_CTA_INIT_COUNT
	.align		4
        /*0044*/ 	.byte	0x02, 0x4a
	.zero		1
	.zero		1


	//----- nvinfo : EIATTR_EXIT_INSTR_OFFSETS
	.align		4
        /*0048*/ 	.byte	0x04, 0x1c
        /*004a*/ 	.short	(.L_95 - .L_94)


	//   ....[0]....
.L_94:
        /*004c*/ 	.word	0x00000070


	//   ....[1]....
        /*0050*/ 	.word	0x00000200


	//----- nvinfo : EIATTR_CBANK_PARAM_SIZE
	.align		4
.L_95:
        /*0054*/ 	.byte	0x03, 0x19
        /*0056*/ 	.short	0x0014


	//----- nvinfo : EIATTR_PARAM_CBANK
	.align		4
        /*0058*/ 	.byte	0x04, 0x0a
        /*005a*/ 	.short	(.L_97 - .L_96)
	.align		4
.L_96:
        /*005c*/ 	.word	index@(.nv.constant0.hyperbolic_tangent)
        /*0060*/ 	.short	0x0380
        /*0062*/ 	.short	0x0014


	//----- nvinfo : EIATTR_SW_WAR
	.align		4
.L_97:
        /*0064*/ 	.byte	0x04, 0x36
        /*0066*/ 	.short	(.L_99 - .L_98)
.L_98:
        /*0068*/ 	.word	0x00000008
.L_99:


//--------------------- .nv.info.sigmoid          --------------------------
	.section	.nv.info.sigmoid,"",@"SHT_CUDA_INFO"
	.sectionflags	@""
	.align	4


	//----- nvinfo : EIATTR_CUDA_API_VERSION
	.align		4
        /*0000*/ 	.byte	0x04, 0x37
        /*0002*/ 	.short	(.L_101 - .L_100)
.L_100:
        /*0004*/ 	.word	0x00000082


	//----- nvinfo : EIATTR_KPARAM_INFO
	.align		4
.L_101:
        /*0008*/ 	.byte	0x04, 0x17
        /*000a*/ 	.short	(.L_103 - .L_102)
.L_102:
        /*000c*/ 	.word	0x00000000
        /*0010*/ 	.short	0x0002
        /*0012*/ 	.short	0x0010
        /*0014*/ 	.byte	0x00, 0xf0, 0x11, 0x00


	//----- nvinfo : EIATTR_KPARAM_INFO
	.align		4
.L_103:
        /*0018*/ 	.byte	0x04, 0x17
        /*001a*/ 	.short	(.L_105 - .L_104)
.L_104:
        /*001c*/ 	.word	0x00000000
        /*0020*/ 	.short	0x0001
        /*0022*/ 	.short	0x0008
        /*0024*/ 	.byte	0x00, 0xf5, 0x21, 0x00


	//----- nvinfo : EIATTR_KPARAM_INFO
	.align		4
.L_105:
        /*0028*/ 	.byte	0x04, 0x17
        /*002a*/ 	.short	(.L_107 - .L_106)
.L_106:
        /*002c*/ 	.word	0x00000000
        /*0030*/ 	.short	0x0000
        /*0032*/ 	.short	0x0000
        /*0034*/ 	.byte	0x00, 0xf5, 0x21, 0x00


	//----- nvinfo : EIATTR_SPARSE_MMA_MASK
	.align		4
.L_107:
        /*0038*/ 	.byte	0x03, 0x50
        /*003a*/ 	.short	0x0000


	//----- nvinfo : EIATTR_MAXREG_COUNT
	.align		4
        /*003c*/ 	.byte	0x03, 0x1b
        /*003e*/ 	.short	0x00ff


	//----- nvinfo : EIATTR_MERCURY_ISA_VERSION
	.align		4
        /*0040*/ 	.byte	0x03, 0x5f
        /*0042*/ 	.short	0x0101


	//----- nvinfo : EIATTR_VRC_CTA_INIT_COUNT
	.align		4
        /*0044*/ 	.byte	0x02, 0x4a
	.zero		1
	.zero		1


	//----- nvinfo : EIATTR_EXIT_INSTR_OFFSETS
	.align		4
        /*0048*/ 	.byte	0x04, 0x1c
        /*004a*/ 	.short	(.L_109 - .L_108)


	//   ....[0]....
.L_108:
        /*004c*/ 	.word	0x00000070


	//   ....[1]....
        /*0050*/ 	.word	0x00000260


	//----- nvinfo : EIATTR_CRS_STACK_SIZE
	.align		4
.L_109:
        /*0054*/ 	.byte	0x04, 0x1e
        /*0056*/ 	.short	(.L_111 - .L_110)
.L_110:
        /*0058*/ 	.word	0x00000000


	//----- nvinfo : EIATTR_CBANK_PARAM_SIZE
	.align		4
.L_111:
        /*005c*/ 	.byte	0x03, 0x19
        /*005e*/ 	.short	0x0014


	//----- nvinfo : EIATTR_PARAM_CBANK
	.align		4
        /*0060*/ 	.byte	0x04, 0x0a
        /*0062*/ 	.short	(.L_113 - .L_112)
	.align		4
.L_112:
        /*0064*/ 	.word	index@(.nv.constant0.sigmoid)
        /*0068*/ 	.short	0x0380
        /*006a*/ 	.short	0x0014


	//----- nvinfo : EIATTR_SW_WAR
	.align		4
.L_113:
        /*006c*/ 	.byte	0x04, 0x36
        /*006e*/ 	.short	(.L_115 - .L_114)
.L_114:
        /*0070*/ 	.word	0x00000008
.L_115:


//--------------------- .nv.info.relu             --------------------------
	.section	.nv.info.relu,"",@"SHT_CUDA_INFO"
	.sectionflags	@""
	.align	4


	//----- nvinfo : EIATTR_CUDA_API_VERSION
	.align		4
        /*0000*/ 	.byte	0x04, 0x37
        /*0002*/ 	.short	(.L_117 - .L_116)
.L_116:
        /*0004*/ 	.word	0x00000082


	//----- nvinfo : EIATTR_KPARAM_INFO
	.align		4
.L_117:
        /*0008*/ 	.byte	0x04, 0x17
        /*000a*/ 	.short	(.L_119 - .L_118)
.L_118:
        /*000c*/ 	.word	0x00000000
        /*0010*/ 	.short	0x0002
        /*0012*/ 	.short	0x0010
        /*0014*/ 	.byte	0x00, 0xf0, 0x11, 0x00


	//----- nvinfo : EIATTR_KPARAM_INFO
	.align		4
.L_119:
        /*0018*/ 	.byte	0x04, 0x17
        /*001a*/ 	.short	(.L_121 - .L_120)
.L_120:
        /*001c*/ 	.word	0x00000000
        /*0020*/ 	.short	0x0001
        /*0022*/ 	.short	0x0008
        /*0024*/ 	.byte	0x00, 0xf5, 0x21, 0x00


	//----- nvinfo : EIATTR_KPARAM_INFO
	.align		4
.L_121:
        /*0028*/ 	.byte	0x04, 0x17
        /*002a*/ 	.short	(.L_123 - .L_122)
.L_122:
        /*002c*/ 	.word	0x00000000
        /*0030*/ 	.short	0x0000
        /*0032*/ 	.short	0x0000
        /*0034*/ 	.byte	0x00, 0xf5, 0x21, 0x00


	//----- nvinfo : EIATTR_SPARSE_MMA_MASK
	.align		4
.L_123:
        /*0038*/ 	.byte	0x03, 0x50
        /*003a*/ 	.short	0x0000


	//----- nvinfo : EIATTR_MAXREG_COUNT
	.align		4
        /*003c*/ 	.byte	0x03, 0x1b
        /*003e*/ 	.short	0x00ff


	//----- nvinfo : EIATTR_MERCURY_ISA_VERSION
	.align		4
        /*0040*/ 	.byte	0x03, 0x5f
        /*0042*/ 	.short	0x0101


	//----- nvinfo : EIATTR_VRC_CTA_INIT_COUNT
	.align		4
        /*0044*/ 	.byte	0x02, 0x4a
	.zero		1
	.zero		1


	//----- nvinfo : EIATTR_EXIT_INSTR_OFFSETS
	.align		4
        /*0048*/ 	.byte	0x04, 0x1c
        /*004a*/ 	.short	(.L_125 - .L_124)


	//   ....[0]....
.L_124:
        /*004c*/ 	.word	0x00000070


	//   ....[1]....
        /*0050*/ 	.word	0x00000100


	//----- nvinfo : EIATTR_CBANK_PARAM_SIZE
	.align		4
.L_125:
        /*0054*/ 	.byte	0x03, 0x19
        /*0056*/ 	.short	0x0014


	//----- nvinfo : EIATTR_PARAM_CBANK
	.align		4
        /*0058*/ 	.byte	0x04, 0x0a
        /*005a*/ 	.short	(.L_127 - .L_126)
	.align		4
.L_126:
        /*005c*/ 	.word	index@(.nv.constant0.relu)
        /*0060*/ 	.short	0x0380
        /*0062*/ 	.short	0x0014


	//----- nvinfo : EIATTR_SW_WAR
	.align		4
.L_127:
        /*0064*/ 	.byte	0x04, 0x36
        /*0066*/ 	.short	(.L_129 - .L_128)
.L_128:
        /*0068*/ 	.word	0x00000008
.L_129:


//--------------------- .nv.callgraph             --------------------------
	.section	.nv.callgraph,"",@"SHT_CUDA_CALLGRAPH"
	.align	4
	.sectionentsize	8
	.align		4
        /*0000*/ 	.word	0x00000000
	.align		4
        /*0004*/ 	.word	0xffffffff
	.align		4
        /*0008*/ 	.word	0x00000000
	.align		4
        /*000c*/ 	.word	0xfffffffe
	.align		4
        /*0010*/ 	.word	0x00000000
	.align		4
        /*0014*/ 	.word	0xfffffffd
	.align		4
        /*0018*/ 	.word	0x00000000
	.align		4
        /*001c*/ 	.word	0xfffffffc


//--------------------- .text.hyperbolic_tangent_f64 --------------------------
	.section	.text.hyperbolic_tangent_f64,"ax",@progbits
	.align	128
        .global         hyperbolic_tangent_f64
        .type           hyperbolic_tangent_f64,@function
        .size           hyperbolic_tangent_f64,(.L_x_26 - hyperbolic_tangent_f64)
        .other          hyperbolic_tangent_f64,@"STO_CUDA_ENTRY STV_DEFAULT"
hyperbolic_tangent_f64:
.text.hyperbolic_tangent_f64:
[----:B------:R-:W-:Y:S01]  /*0000*/  LDC R1, c[0x0][0x37c] ;  /* 0x0000df00ff017b82 */ /* 0x000fe20000000800 */
[----:B------:R-:W0:Y:S07]  /*0010*/  S2R R3, SR_TID.X ;  /* 0x0000000000037919 */ /* 0x000e2e0000002100 */
[----:B------:R-:W0:Y:S01]  /*0020*/  S2UR UR4, SR_CTAID.X ;  /* 0x00000000000479c3 */ /* 0x000e220000002500 */
[----:B------:R-:W1:Y:S07]  /*0030*/  LDCU UR5, c[0x0][0x390] ;  /* 0x00007200ff0577ac */ /* 0x000e6e0008000800 */
[----:B------:R-:W0:Y:S02]  /*0040*/  LDC R0, c[0x0][0x360] ;  /* 0x0000d800ff007b82 */ /* 0x000e240000000800 */
[----:B0-----:R-:W-:-:S05]  /*0050*/  IMAD R0, R0, UR4, R3 ;  /* 0x0000000400007c24 */ /* 0x001fca000f8e0203 */
[----:B-1----:R-:W-:-:S13]  /*0060*/  ISETP.GE.AND P0, PT, R0, UR5, PT ;  /* 0x0000000500007c0c */ /* 0x002fda000bf06270 */
[----:B------:R-:W-:Y:S05]  /*0070*/  @P0 EXIT ;  /* 0x000000000000094d */ /* 0x000fea0003800000 */
[----:B------:R-:W0:Y:S01]  /*0080*/  LDC.64 R2, c[0x0][0x380] ;  /* 0x0000e000ff027b82 */ /* 0x000e220000000a00 */
[----:B------:R-:W1:Y:S01]  /*0090*/  LDCU.64 UR4, c[0x0][0x358] ;  /* 0x00006b00ff0477ac */ /* 0x000e620008000a00 */
[----:B0-----:R-:W-:-:S06]  /*00a0*/  IMAD.WIDE R2, R0, 0x8, R2 ;  /* 0x0000000800027825 */ /* 0x001fcc00078e0202 */
[----:B-1----:R-:W2:Y:S01]  /*00b0*/  LDG.E.64 R2, desc[UR4][R2.64] ;  /* 0x0000000402027981 */ /* 0x002ea2000c1e1b00 */
[----:B------:R-:W-:Y:S01]  /*00c0*/  UMOV UR6, 0x24dd2f1a ;  /* 0x24dd2f1a00067882 */ /* 0x000fe20000000000 */
[----:B------:R-:W-:Y:S01]  /*00d0*/  UMOV UR7, 0x3fe4f922 ;  /* 0x3fe4f92200077882 */ /* 0x000fe20000000000 */
[----:B------:R-:W-:Y:S01]  /*00e0*/  BSSY.RECONVERGENT B0, `(.L_x_0) ;  /* 0x0000061000007945 */ /* 0x000fe20003800200 */
[----:B--2---:R-:W-:Y:S01]  /*00f0*/  LOP3.LUT R5, R3, 0x7fffffff, RZ, 0xc0, !PT ;  /* 0x7fffffff03057812 */ /* 0x004fe200078ec0ff */
[----:B------:R-:W-:-:S06]  /*0100*/  IMAD.MOV.U32 R4, RZ, RZ, R2 ;  /* 0x000000ffff047224 */ /* 0x000fcc00078e0002 */
[----:B------:R-:W-:-:S14]  /*0110*/  DSETP.GE.AND P0, PT, R4, UR6, PT ;  /* 0x0000000604007e2a */ /* 0x000fdc000bf06000 */
[----:B------:R-:W-:Y:S05]  /*0120*/  @!P0 BRA `(.L_x_1) ;  /* 0x0000000000e48947 */ /* 0x000fea0003800000 */
[----:B------:R-:W-:Y:S01]  /*0130*/  DADD R8, R4, R4 ;  /* 0x0000000004087229 */ /* 0x000fe20000000004 */
[----:B------:R-:W-:Y:S01]  /*0140*/  UMOV UR6, 0xfefa39ef ;  /* 0xfefa39ef00067882 */ /* 0x000fe20000000000 */
[----:B------:R-:W-:Y:S01]  /*0150*/  UMOV UR7, 0x3fe62e42 ;  /* 0x3fe62e4200077882 */ /* 0x000fe20000000000 */
[----:B------:R-:W-:Y:S01]  /*0160*/  IMAD.MOV.U32 R10, RZ, RZ, -0x7649667 ;  /* 0xf89b6999ff0a7424 */ /* 0x000fe200078e00ff */
[----:B------:R-:W-:Y:S02]  /*0170*/  MOV R11, 0x3e928a27 ;  /* 0x3e928a27000b7802 */ /* 0x000fe40000000f00 */
[----:B------:R-:W0:Y:S01]  /*0180*/  F2F.F32.F64 R2, R8 ;  /* 0x0000000800027310 */ /* 0x000e220000301000 */
[----:B------:R-:W-:Y:S01]  /*0190*/  ISETP.GT.U32.AND P0, PT, R5, 0x40330fc1, PT ;  /* 0x40330fc10500780c */ /* 0x000fe20003f04070 */
[----:B0-----:R-:W-:-:S06]  /*01a0*/  FMUL R2, R2, 1.4426950216293334961 ;  /* 0x3fb8aa3b02027820 */ /* 0x001fcc0000400000 */
[----:B------:R-:W0:Y:S08]  /*01b0*/  FRND R2, R2 ;  /* 0x0000000200027307 */ /* 0x000e300000201000 */
[----:B0-----:R0:W1:Y:S08]  /*01c0*/  F2F.F64.F32 R6, R2 ;  /* 0x0000000200067310 */ /* 0x0010700000201800 */
[----:B0-----:R-:W0:Y:S01]  /*01d0*/  MUFU.EX2 R2, R2 ;  /* 0x0000000200027308 */ /* 0x001e220000000800 */
[----:B-1----:R-:W-:Y:S01]  /*01e0*/  DFMA R6, R6, -UR6, R8 ;  /* 0x8000000606067c2b */ /* 0x002fe20008000008 */
[----:B------:R-:W-:Y:S01]  /*01f0*/  UMOV UR6, 0xa4741b81 ;  /* 0xa4741b8100067882 */ /* 0x000fe20000000000 */
[----:B------:R-:W-:-:S06]  /*0200*/  UMOV UR7, 0x3e5ae904 ;  /* 0x3e5ae90400077882 */ /* 0x000fcc0000000000 */
[C---:B------:R-:W-:Y:S01]  /*0210*/  DFMA R10, R6.reuse, UR6, R10 ;  /* 0x00000006060a7c2b */ /* 0x040fe2000800000a */
[----:B------:R-:W-:Y:S01]  /*0220*/  UMOV UR6, 0x15ff7e07 ;  /* 0x15ff7e0700067882 */ /* 0x000fe20000000000 */
[----:B------:R-:W-:Y:S01]  /*0230*/  UMOV UR7, 0x3ec71de7 ;  /* 0x3ec71de700077882 */ /* 0x000fe20000000000 */
[----:B0-----:R-:W0:Y:S05]  /*0240*/  F2F.F64.F32 R8, R2 ;  /* 0x0000000200087310 */ /* 0x001e2a0000201800 */
[----:B------:R-:W-:Y:S01]  /*0250*/  DFMA R10, R6, R10, UR6 ;  /* 0x00000006060a7e2b */ /* 0x000fe2000800000a */
[----:B------:R-:W-:Y:S01]  /*0260*/  UMOV UR6, 0x6b0ac45a ;  /* 0x6b0ac45a00067882 */ /* 0x000fe20000000000 */
[----:B------:R-:W-:-:S06]  /*0270*/  UMOV UR7, 0x3efa019a ;  /* 0x3efa019a00077882 */ /* 0x000fcc0000000000 */
[----:B------:R-:W-:Y:S01]  /*0280*/  DFMA R10, R6, R10, UR6 ;  /* 0x00000006060a7e2b */ /* 0x000fe2000800000a */
[----:B------:R-:W-:Y:S01]  /*0290*/  UMOV UR6, 0x17eed94f ;  /* 0x17eed94f00067882 */ /* 0x000fe20000000000 */
[----:B------:R-:W-:Y:S01]  /*02a0*/  UMOV UR7, 0x3f2a01a0 ;  /* 0x3f2a01a000077882 */ /* 0x000fe20000000000 */
[----:B0-----:R-:W-:-:S05]  /*02b0*/  DADD R12, -R8, 1 ;  /* 0x3ff00000080c7429 */ /* 0x001fca0000000100 */
[----:B------:R-:W-:Y:S01]  /*02c0*/  DFMA R10, R6, R10, UR6 ;  /* 0x00000006060a7e2b */ /* 0x000fe2000800000a */
[----:B------:R-:W-:Y:S01]  /*02d0*/  UMOV UR6, 0x17f2a71b ;  /* 0x17f2a71b00067882 */ /* 0x000fe20000000000 */
[----:B------:R-:W-:-:S06]  /*02e0*/  UMOV UR7, 0x3f56c16c ;  /* 0x3f56c16c00077882 */ /* 0x000fcc0000000000 */
        /* <DEDUP_REMOVED lines=12> */
[----:B------:R-:W-:-:S08]  /*03b0*/  DFMA R10, R6, R10, UR6 ;  /* 0x00000006060a7e2b */ /* 0x000fd0000800000a */
[----:B------:R-:W-:-:S08]  /*03c0*/  DMUL R10, R6, R10 ;  /* 0x0000000a060a7228 */ /* 0x000fd00000000000 */
[----:B------:R-:W-:Y:S01]  /*03d0*/  DFMA R10, R6, R10, R6 ;  /* 0x0000000a060a722b */ /* 0x000fe20000000006 */
[----:B------:R-:W-:-:S07]  /*03e0*/  IMAD.MOV.U32 R6, RZ, RZ, RZ ;  /* 0x000000ffff067224 */ /* 0x000fce00078e00ff */
[----:B------:R-:W-:-:S08]  /*03f0*/  DFMA R10, -R10, R8, R12 ;  /* 0x000000080a0a722b */ /* 0x000fd0000000010c */
[----:B------:R-:W-:-:S06]  /*0400*/  DADD R10, -R10, 2 ;  /* 0x400000000a0a7429 */ /* 0x000fcc0000000100 */
[----:B------:R-:W0:Y:S02]  /*0410*/  MUFU.RCP64H R7, R11 ;  /* 0x0000000b00077308 */ /* 0x000e240000001800 */
[----:B0-----:R-:W-:-:S08]  /*0420*/  DFMA R8, -R10, R6, 1 ;  /* 0x3ff000000a08742b */ /* 0x001fd00000000106 */
[----:B------:R-:W-:-:S08]  /*0430*/  DFMA R8, R8, R8, R8 ;  /* 0x000000080808722b */ /* 0x000fd00000000008 */
[----:B------:R-:W-:Y:S01]  /*0440*/  DFMA R8, R6, R8, R6 ;  /* 0x000000080608722b */ /* 0x000fe20000000006 */
[----:B------:R-:W-:Y:S01]  /*0450*/  MOV R6, 0x0 ;  /* 0x0000000000067802 */ /* 0x000fe20000000f00 */
[----:B------:R-:W-:-:S06]  /*0460*/  IMAD.MOV.U32 R7, RZ, RZ, 0x40000000 ;  /* 0x40000000ff077424 */ /* 0x000fcc00078e00ff */
[----:B------:R-:W-:-:S10]  /*0470*/  DFMA R8, R8, -R6, 1 ;  /* 0x3ff000000808742b */ /* 0x000fd40000000806 */
[----:B------:R-:W-:Y:S02]  /*0480*/  FSEL R5, R9, 1.875, !P0 ;  /* 0x3ff0000009057808 */ /* 0x000fe40004000000 */
[----:B------:R-:W-:Y:S02]  /*0490*/  FSEL R2, R8, RZ, !P0 ;  /* 0x000000ff08027208 */ /* 0x000fe40004000000 */
[----:B------:R-:W-:Y:S01]  /*04a0*/  LOP3.LUT R3, R5, 0x80000000, R3, 0xb8, !PT ;  /* 0x8000000005037812 */ /* 0x000fe200078eb803 */
[----:B------:R-:W-:Y:S06]  /*04b0*/  BRA `(.L_x_2) ;  /* 0x00000000008c7947 */ /* 0x000fec0003800000 */
.L_x_1:
[----:B------:R-:W-:Y:S01]  /*04c0*/  DMUL R4, R2, R2 ;  /* 0x0000000202047228 */ /* 0x000fe20000000000 */
[----:B------:R-:W-:Y:S01]  /*04d0*/  MOV R6, 0x420afc3d ;  /* 0x420afc3d00067802 */ /* 0x000fe20000000f00 */
[----:B------:R-:W-:Y:S01]  /*04e0*/  IMAD.MOV.U32 R7, RZ, RZ, 0x3f14359f ;  /* 0x3f14359fff077424 */ /* 0x000fe200078e00ff */
[----:B------:R-:W-:Y:S01]  /*04f0*/  UMOV UR6, 0xe2f5e964 ;  /* 0xe2f5e96400067882 */ /* 0x000fe20000000000 */
[----:B------:R-:W-:-:S04]  /*0500*/  UMOV UR7, 0x3ef0bc46 ;  /* 0x3ef0bc4600077882 */ /* 0x000fc80000000000 */
[----:B------:R-:W-:Y:S01]  /*0510*/  DFMA R6, R4, -UR6, R6 ;  /* 0x8000000604067c2b */ /* 0x000fe20008000006 */
[----:B------:R-:W-:Y:S01]  /*0520*/  UMOV UR6, 0x728c5d84 ;  /* 0x728c5d8400067882 */ /* 0x000fe20000000000 */
[----:B------:R-:W-:-:S06]  /*0530*/  UMOV UR7, 0x3f2df9f0 ;  /* 0x3f2df9f000077882 */ /* 0x000fcc0000000000 */
[----:B------:R-:W-:Y:S01]  /*0540*/  DFMA R6, R4, R6, -UR6 ;  /* 0x8000000604067e2b */ /* 0x000fe20008000006 */
[----:B------:R-:W-:Y:S01]  /*0550*/  UMOV UR6, 0xcec4f033 ;  /* 0xcec4f03300067882 */ /* 0x000fe20000000000 */
[----:B------:R-:W-:-:S06]  /*0560*/  UMOV UR7, 0x3f4337d1 ;  /* 0x3f4337d100077882 */ /* 0x000fcc0000000000 */
[----:B------:R-:W-:Y:S01]  /*0570*/  DFMA R6, R4, R6, UR6 ;  /* 0x0000000604067e2b */ /* 0x000fe20008000006 */
        /* <DEDUP_REMOVED lines=20> */
[----:B------:R-:W-:-:S08]  /*06c0*/  DFMA R6, R4, R6, -UR6 ;  /* 0x8000000604067e2b */ /* 0x000fd00008000006 */
[----:B------:R-:W-:-:S08]  /*06d0*/  DFMA R6, R4, R6, RZ ;  /* 0x000000060406722b */ /* 0x000fd000000000ff */
[----:B------:R-:W-:-:S11]  /*06e0*/  DFMA R2, R2, R6, R2 ;  /* 0x000000060202722b */ /* 0x000fd60000000002 */
.L_x_2:
[----:B------:R-:W-:Y:S05]  /*06f0*/  BSYNC.RECONVERGENT B0 ;  /* 0x0000000000007941 */ /* 0x000fea0003800200 */
.L_x_0:
[----:B------:R-:W0:Y:S02]  /*0700*/  LDC.64 R4, c[0x0][0x388] ;  /* 0x0000e200ff047b82 */ /* 0x000e240000000a00 */
[----:B0-----:R-:W-:-:S05]  /*0710*/  IMAD.WIDE R4, R0, 0x8, R4 ;  /* 0x0000000800047825 */ /* 0x001fca00078e0204 */
[----:B------:R-:W-:Y:S01]  /*0720*/  STG.E.64 desc[UR4][R4.64], R2 ;  /* 0x0000000204007986 */ /* 0x000fe2000c101b04 */
[----:B------:R-:W-:Y:S05]  /*0730*/  EXIT ;  /* 0x000000000000794d */ /* 0x000fea0003800000 */
.L_x_3:
[----:B------:R-:W-:-:S00]  /*0740*/  BRA `(.L_x_3) ;  /* 0xfffffffc00fc7947 */ /* 0x000fc0000383ffff */
[----:B------:R-:W-:-:S00]  /*0750*/  NOP ;  /* 0x0000000000007918 */ /* 0x000fc00000000000 */
        /* <DEDUP_REMOVED lines=10> */
.L_x_26:


//--------------------- .text.sigmoid_f64         --------------------------
	.section	.text.sigmoid_f64,"ax",@progbits
	.align	128
        .global         sigmoid_f64
        .type           sigmoid_f64,@function
        .size           sigmoid_f64,(.L_x_24 - sigmoid_f64)
        .other          sigmoid_f64,@"STO_CUDA_ENTRY STV_DEFAULT"
sigmoid_f64:
.text.sigmoid_f64:
        /* <DEDUP_REMOVED lines=12> */
[----:B------:R-:W-:Y:S01]  /*00c0*/  IMAD.MOV.U32 R4, RZ, RZ, 0x652b82fe ;  /* 0x652b82feff047424 */ /* 0x000fe200078e00ff */
[----:B------:R-:W-:Y:S01]  /*00d0*/  UMOV UR6, 0xfefa39ef ;  /* 0xfefa39ef00067882 */ /* 0x000fe20000000000 */
[----:B------:R-:W-:Y:S01]  /*00e0*/  IMAD.MOV.U32 R5, RZ, RZ, 0x3ff71547 ;  /* 0x3ff71547ff057424 */ /* 0x000fe200078e00ff */
[----:B------:R-:W-:Y:S01]  /*00f0*/  UMOV UR7, 0x3fe62e42 ;  /* 0x3fe62e4200077882 */ /* 0x000fe20000000000 */
[----:B------:R-:W-:Y:S04]  /*0100*/  BSSY.RECONVERGENT B0, `(.L_x_4) ;  /* 0x0000037000007945 */ /* 0x000fe80003800200 */
[----:B--2---:R-:W-:Y:S02]  /*0110*/  DFMA R4, R2, -R4, 6.75539944105574400000e+15 ;  /* 0x433800000204742b */ /* 0x004fe40000000804 */
[----:B------:R-:W-:-:S06]  /*0120*/  DADD R10, -RZ, -R2 ;  /* 0x00000000ff0a7229 */ /* 0x000fcc0000000902 */
[----:B------:R-:W-:-:S04]  /*0130*/  DADD R6, R4, -6.75539944105574400000e+15 ;  /* 0xc338000004067429 */ /* 0x000fc80000000000 */
[----:B------:R-:W-:-:S04]  /*0140*/  FSETP.GEU.AND P0, PT, |R11|, 4.1917929649353027344, PT ;  /* 0x4086232b0b00780b */ /* 0x000fc80003f0e200 */
[----:B------:R-:W-:Y:S01]  /*0150*/  DFMA R8, R6, -UR6, -R2 ;  /* 0x8000000606087c2b */ /* 0x000fe20008000802 */
[----:B------:R-:W-:Y:S01]  /*0160*/  UMOV UR6, 0x3b39803f ;  /* 0x3b39803f00067882 */ /* 0x000fe20000000000 */
[----:B------:R-:W-:-:S06]  /*0170*/  UMOV UR7, 0x3c7abc9e ;  /* 0x3c7abc9e00077882 */ /* 0x000fcc0000000000 */
[----:B------:R-:W-:Y:S01]  /*0180*/  DFMA R6, R6, -UR6, R8 ;  /* 0x8000000606067c2b */ /* 0x000fe20008000008 */
[----:B------:R-:W-:Y:S01]  /*0190*/  UMOV UR6, 0x69ce2bdf ;  /* 0x69ce2bdf00067882 */ /* 0x000fe20000000000 */
[----:B------:R-:W-:Y:S01]  /*01a0*/  IMAD.MOV.U32 R8, RZ, RZ, -0x35dec16 ;  /* 0xfca213eaff087424 */ /* 0x000fe200078e00ff */
[----:B------:R-:W-:Y:S01]  /*01b0*/  MOV R9, 0x3e928af3 ;  /* 0x3e928af300097802 */ /* 0x000fe20000000f00 */
[----:B------:R-:W-:-:S05]  /*01c0*/  UMOV UR7, 0x3e5ade15 ;  /* 0x3e5ade1500077882 */ /* 0x000fca0000000000 */
[----:B------:R-:W-:Y:S01]  /*01d0*/  DFMA R8, R6, UR6, R8 ;  /* 0x0000000606087c2b */ /* 0x000fe20008000008 */
        /* <DEDUP_REMOVED lines=24> */
[----:B------:R-:W-:-:S08]  /*0360*/  DFMA R8, R6, R8, 1 ;  /* 0x3ff000000608742b */ /* 0x000fd00000000008 */
[----:B------:R-:W-:-:S10]  /*0370*/  DFMA R8, R6, R8, 1 ;  /* 0x3ff000000608742b */ /* 0x000fd40000000008 */
[----:B------:R-:W-:Y:S02]  /*0380*/  IMAD R7, R4, 0x100000, R9 ;  /* 0x0010000004077824 */ /* 0x000fe400078e0209 */
[----:B------:R-:W-:Y:S01]  /*0390*/  IMAD.MOV.U32 R6, RZ, RZ, R8 ;  /* 0x000000ffff067224 */ /* 0x000fe200078e0008 */
[----:B------:R-:W-:Y:S06]  /*03a0*/  @!P0 BRA `(.L_x_5) ;  /* 0x0000000000308947 */ /* 0x000fec0003800000 */
[----:B------:R-:W-:Y:S01]  /*03b0*/  FSETP.GEU.AND P1, PT, |R11|, 4.2275390625, PT ;  /* 0x408748000b00780b */ /* 0x000fe20003f2e200 */
[C---:B------:R-:W-:Y:S02]  /*03c0*/  DADD R6, -R2.reuse, +INF ;  /* 0x7ff0000002067429 */ /* 0x040fe40000000100 */
[----:B------:R-:W-:-:S08]  /*03d0*/  DSETP.GT.AND P0, PT, R2, RZ, PT ;  /* 0x000000ff0200722a */ /* 0x000fd00003f04000 */
[----:B------:R-:W-:Y:S02]  /*03e0*/  FSEL R6, R6, RZ, !P0 ;  /* 0x000000ff06067208 */ /* 0x000fe40004000000 */
[----:B------:R-:W-:Y:S02]  /*03f0*/  @!P1 LEA.HI R5, R4, R4, RZ, 0x1 ;  /* 0x0000000404059211 */ /* 0x000fe400078f08ff */
[----:B------:R-:W-:Y:S02]  /*0400*/  FSEL R7, R7, RZ, !P0 ;  /* 0x000000ff07077208 */ /* 0x000fe40004000000 */
[----:B------:R-:W-:-:S04]  /*0410*/  @!P1 SHF.R.S32.HI R5, RZ, 0x1, R5 ;  /* 0x00000001ff059819 */ /* 0x000fc80000011405 */
[----:B------:R-:W-:Y:S01]  /*0420*/  @!P1 LEA R9, R5, R9, 0x14 ;  /* 0x0000000905099211 */ /* 0x000fe200078ea0ff */
[----:B------:R-:W-:-:S05]  /*0430*/  @!P1 IMAD.IADD R2, R4, 0x1, -R5 ;  /* 0x0000000104029824 */ /* 0x000fca00078e0a05 */
[----:B------:R-:W-:Y:S01]  /*0440*/  @!P1 LEA R3, R2, 0x3ff00000, 0x14 ;  /* 0x3ff0000002039811 */ /* 0x000fe200078ea0ff */
[----:B------:R-:W-:-:S06]  /*0450*/  @!P1 IMAD.MOV.U32 R2, RZ, RZ, RZ ;  /* 0x000000ffff029224 */ /* 0x000fcc00078e00ff */
[----:B------:R-:W-:-:S11]  /*0460*/  @!P1 DMUL R6, R8, R2 ;  /* 0x0000000208069228 */ /* 0x000fd60000000000 */
.L_x_5:
[----:B------:R-:W-:Y:S05]  /*0470*/  BSYNC.RECONVERGENT B0 ;  /* 0x0000000000007941 */ /* 0x000fea0003800200 */
.L_x_4:
[----:B------:R-:W-:Y:S01]  /*0480*/  DADD R8, R6, 1 ;  /* 0x3ff0000006087429 */ /* 0x000fe20000000000 */
[----:B------:R-:W-:Y:S05]  /*0490*/  BSSY.RECONVERGENT B0, `(.L_x_6) ;  /* 0x000000e000007945 */ /* 0x000fea0003800200 */
[----:B------:R-:W0:Y:S04]  /*04a0*/  MUFU.RCP64H R3, R9 ;  /* 0x0000000900037308 */ /* 0x000e280000001800 */
[----:B------:R-:W-:-:S05]  /*04b0*/  VIADD R2, R9, 0x300402 ;  /* 0x0030040209027836 */ /* 0x000fca0000000000 */
[----:B------:R-:W-:Y:S01]  /*04c0*/  FSETP.GEU.AND P0, PT, |R2|, 5.8789094863358348022e-39, PT ;  /* 0x004004020200780b */ /* 0x000fe20003f0e200 */
[----:B0-----:R-:W-:-:S08]  /*04d0*/  DFMA R4, -R8, R2, 1 ;  /* 0x3ff000000804742b */ /* 0x001fd00000000102 */
[----:B------:R-:W-:-:S08]  /*04e0*/  DFMA R4, R4, R4, R4 ;  /* 0x000000040404722b */ /* 0x000fd00000000004 */
[----:B------:R-:W-:-:S08]  /*04f0*/  DFMA R4, R2, R4, R2 ;  /* 0x000000040204722b */ /* 0x000fd00000000002 */
[----:B------:R-:W-:-:S08]  /*0500*/  DFMA R6, -R8, R4, 1 ;  /* 0x3ff000000806742b */ /* 0x000fd00000000104 */
[----:B------:R-:W-:Y:S01]  /*0510*/  DFMA R4, R4, R6, R4 ;  /* 0x000000060404722b */ /* 0x000fe20000000004 */
[----:B------:R-:W-:Y:S10]  /*0520*/  @P0 BRA `(.L_x_7) ;  /* 0x0000000000100947 */ /* 0x000ff40003800000 */
[----:B------:R-:W-:-:S05]  /*0530*/  LOP3.LUT R2, R9, 0x7fffffff, RZ, 0xc0, !PT ;  /* 0x7fffffff09027812 */ /* 0x000fca00078ec0ff */
[----:B------:R-:W-:Y:S01]  /*0540*/  VIADD R3, R2, 0xfff00000 ;  /* 0xfff0000002037836 */ /* 0x000fe20000000000 */
[----:B------:R-:W-:-:S07]  /*0550*/  MOV R2, 0x570 ;  /* 0x0000057000027802 */ /* 0x000fce0000000f00 */
[----:B------:R-:W-:Y:S05]  /*0560*/  CALL.REL.NOINC `($__internal_0_$__cuda_sm20_dblrcp_rn_slowpath_v3) ;  /* 0x0000000000147944 */ /* 0x000fea0003c00000 */
.L_x_7:
[----:B------:R-:W-:Y:S05]  /*0570*/  BSYNC.RECONVERGENT B0 ;  /* 0x0000000000007941 */ /* 0x000fea0003800200 */
.L_x_6:
[----:B------:R-:W0:Y:S02]  /*0580*/  LDC.64 R2, c[0x0][0x388] ;  /* 0x0000e200ff027b82 */ /* 0x000e240000000a00 */
[----:B0-----:R-:W-:-:S05]  /*0590*/  IMAD.WIDE R2, R0, 0x8, R2 ;  /* 0x0000000800027825 */ /* 0x001fca00078e0202 */
[----:B------:R-:W-:Y:S01]  /*05a0*/  STG.E.64 desc[UR4][R2.64], R4 ;  /* 0x0000000402007986 */ /* 0x000fe2000c101b04 */
[----:B------:R-:W-:Y:S05]  /*05b0*/  EXIT ;  /* 0x000000000000794d */ /* 0x000fea0003800000 */
        .weak           $__internal_0_$__cuda_sm20_dblrcp_rn_slowpath_v3
        .type           $__internal_0_$__cuda_sm20_dblrcp_rn_slowpath_v3,@function
        .size           $__internal_0_$__cuda_sm20_dblrcp_rn_slowpath_v3,(.L_x_24 - $__internal_0_$__cuda_sm20_dblrcp_rn_slowpath_v3)
$__internal_0_$__cuda_sm20_dblrcp_rn_slowpath_v3:
[----:B------:R-:W-:Y:S01]  /*05c0*/  MOV R4, R8 ;  /* 0x0000000800047202 */ /* 0x000fe20000000f00 */
[----:B------:R-:W-:Y:S01]  /*05d0*/  IMAD.MOV.U32 R5, RZ, RZ, R9 ;  /* 0x000000ffff057224 */ /* 0x000fe200078e0009 */
[----:B------:R-:W-:Y:S05]  /*05e0*/  BSSY.RECONVERGENT B1, `(.L_x_8) ;  /* 0x0000025000017945 */ /* 0x000fea0003800200 */
[----:B------:R-:W-:-:S14]  /*05f0*/  DSETP.GTU.AND P0, PT, |R4|, +INF , PT ;  /* 0x7ff000000400742a */ /* 0x000fdc0003f0c200 */
[----:B------:R-:W-:Y:S05]  /*0600*/  @P0 BRA `(.L_x_9) ;  /* 0x0000000000800947 */ /* 0x000fea0003800000 */
[----:B------:R-:W-:-:S05]  /*0610*/  LOP3.LUT R8, R9, 0x7fffffff, RZ, 0xc0, !PT ;  /* 0x7fffffff09087812 */ /* 0x000fca00078ec0ff */
[----:B------:R-:W-:-:S05]  /*0620*/  VIADD R6, R8, 0xffffffff ;  /* 0xffffffff08067836 */ /* 0x000fca0000000000 */
[----:B------:R-:W-:-:S13]  /*0630*/  ISETP.GE.U32.AND P0, PT, R6, 0x7fefffff, PT ;  /* 0x7fefffff0600780c */ /* 0x000fda0003f06070 */
[----:B------:R-:W-:Y:S01]  /*0640*/  @P0 LOP3.LUT R7, R5, 0x7ff00000, RZ, 0x3c, !PT ;  /* 0x7ff0000005070812 */ /* 0x000fe200078e3cff */
[----:B------:R-:W-:Y:S01]  /*0650*/  @P0 IMAD.MOV.U32 R6, RZ, RZ, RZ ;  /* 0x000000ffff060224 */ /* 0x000fe200078e00ff */
[----:B------:R-:W-:Y:S06]  /*0660*/  @P0 BRA `(.L_x_10) ;  /* 0x0000000000700947 */ /* 0x000fec0003800000 */
[----:B------:R-:W-:-:S13]  /*0670*/  ISETP.GE.U32.AND P0, PT, R8, 0x1000001, PT ;  /* 0x010000010800780c */ /* 0x000fda0003f06070 */
[----:B------:R-:W-:Y:S05]  /*0680*/  @!P0 BRA `(.L_x_11) ;  /* 0x0000000000388947 */ /* 0x000fea0003800000 */
[----:B------:R-:W-:Y:S01]  /*0690*/  IADD3 R7, PT, PT, R5, -0x3fe00000, RZ ;  /* 0xc020000005077810 */ /* 0x000fe20007ffe0ff */
[----:B------:R-:W-:Y:S02]  /*06a0*/  IMAD.MOV.U32 R6, RZ, RZ, R4 ;  /* 0x000000ffff067224 */ /* 0x000fe400078e0004 */
[----:B------:R-:W-:Y:S01]  /*06b0*/  IMAD.MOV.U32 R8, RZ, RZ, R3 ;  /* 0x000000ffff087224 */ /* 0x000fe200078e0003 */
[----:B------:R-:W0:Y:S05]  /*06c0*/  MUFU.RCP64H R9, R7 ;  /* 0x0000000700097308 */ /* 0x000e2a0000001800 */
[----:B0-----:R-:W-:-:S08]  /*06d0*/  DFMA R10, -R6, R8, 1 ;  /* 0x3ff00000060a742b */ /* 0x001fd00000000108 */
[----:B------:R-:W-:-:S08]  /*06e0*/  DFMA R10, R10, R10, R10 ;  /* 0x0000000a0a0a722b */ /* 0x000fd0000000000a */
[----:B------:R-:W-:-:S08]  /*06f0*/  DFMA R10, R8, R10, R8 ;  /* 0x0000000a080a722b */ /* 0x000fd00000000008 */
[----:B------:R-:W-:-:S08]  /*0700*/  DFMA R8, -R6, R10, 1 ;  /* 0x3ff000000608742b */ /* 0x000fd0000000010a */
[----:B------:R-:W-:-:S08]  /*0710*/  DFMA R8, R10, R8, R10 ;  /* 0x000000080a08722b */ /* 0x000fd0000000000a */
[----:B------:R-:W-:-:S08]  /*0720*/  DMUL R8, R8, 2.2250738585072013831e-308 ;  /* 0x0010000008087828 */ /* 0x000fd00000000000 */
[----:B------:R-:W-:-:S08]  /*0730*/  DFMA R4, -R4, R8, 1 ;  /* 0x3ff000000404742b */ /* 0x000fd00000000108 */
[----:B------:R-:W-:-:S08]  /*0740*/  DFMA R4, R4, R4, R4 ;  /* 0x000000040404722b */ /* 0x000fd00000000004 */
[----:B------:R-:W-:Y:S01]  /*0750*/  DFMA R6, R8, R4, R8 ;  /* 0x000000040806722b */ /* 0x000fe20000000008 */
[----:B------:R-:W-:Y:S10]  /*0760*/  BRA `(.L_x_10) ;  /* 0x0000000000307947 */ /* 0x000ff40003800000 */
.L_x_11:
[----:B------:R-:W-:Y:S01]  /*0770*/  DMUL R4, R4, 8.11296384146066816958e+31 ;  /* 0x4690000004047828 */ /* 0x000fe20000000000 */
[----:B------:R-:W-:-:S05]  /*0780*/  MOV R6, R3 ;  /* 0x0000000300067202 */ /* 0x000fca0000000f00 */
[----:B------:R-:W0:Y:S02]  /*0790*/  MUFU.RCP64H R7, R5 ;  /* 0x0000000500077308 */ /* 0x000e240000001800 */
[----:B0-----:R-:W-:-:S08]  /*07a0*/  DFMA R8, -R4, R6, 1 ;  /* 0x3ff000000408742b */ /* 0x001fd00000000106 */
[----:B------:R-:W-:-:S08]  /*07b0*/  DFMA R8, R8, R8, R8 ;  /* 0x000000080808722b */ /* 0x000fd00000000008 */
[----:B------:R-:W-:-:S08]  /*07c0*/  DFMA R8, R6, R8, R6 ;  /* 0x000000080608722b */ /* 0x000fd00000000006 */
[----:B------:R-:W-:-:S08]  /*07d0*/  DFMA R6, -R4, R8, 1 ;  /* 0x3ff000000406742b */ /* 0x000fd00000000108 */
[----:B------:R-:W-:-:S08]  /*07e0*/  DFMA R6, R8, R6, R8 ;  /* 0x000000060806722b */ /* 0x000fd00000000008 */
[----:B------:R-:W-:Y:S01]  /*07f0*/  DMUL R6, R6, 8.11296384146066816958e+31 ;  /* 0x4690000006067828 */ /* 0x000fe20000000000 */
[----:B------:R-:W-:Y:S10]  /*0800*/  BRA `(.L_x_10) ;  /* 0x0000000000087947 */ /* 0x000ff40003800000 */
.L_x_9:
[----:B------:R-:W-:Y:S01]  /*0810*/  LOP3.LUT R7, R5, 0x80000, RZ, 0xfc, !PT ;  /* 0x0008000005077812 */ /* 0x000fe200078efcff */
[----:B------:R-:W-:-:S07]  /*0820*/  IMAD.MOV.U32 R6, RZ, RZ, R4 ;  /* 0x000000ffff067224 */ /* 0x000fce00078e0004 */
.L_x_10:
[----:B------:R-:W-:Y:S05]  /*0830*/  BSYNC.RECONVERGENT B1 ;  /* 0x0000000000017941 */ /* 0x000fea0003800200 */
.L_x_8:
[----:B------:R-:W-:Y:S01]  /*0840*/  IMAD.MOV.U32 R3, RZ, RZ, 0x0 ;  /* 0x00000000ff037424 */ /* 0x000fe200078e00ff */
[----:B------:R-:W-:Y:S01]  /*0850*/  MOV R5, R7 ;  /* 0x0000000700057202 */ /* 0x000fe20000000f00 */
[----:B------:R-:W-:Y:S02]  /*0860*/  IMAD.MOV.U32 R4, RZ, RZ, R6 ;  /* 0x000000ffff047224 */ /* 0x000fe400078e0006 */
[----:B------:R-:W-:Y:S05]  /*0870*/  RET.REL.NODEC R2 `(sigmoid_f64) ;  /* 0xfffffff402e07950 */ /* 0x000fea0003c3ffff */
.L_x_12:
        /* <DEDUP_REMOVED lines=16> */
.L_x_24:


//--------------------- .text.relu_f64            --------------------------
	.section	.text.relu_f64,"ax",@progbits
	.align	128
        .global         relu_f64
        .type           relu_f64,@function
        .size           relu_f64,(.L_x_28 - relu_f64)
        .other          relu_f64,@"STO_CUDA_ENTRY STV_DEFAULT"
relu_f64:
.text.relu_f64:
        /* <DEDUP_REMOVED lines=9> */
[----:B------:R-:W1:Y:S07]  /*0090*/  LDCU.64 UR4, c[0x0][0x358] ;  /* 0x00006b00ff0477ac */ /* 0x000e6e0008000a00 */
[----:B------:R-:W2:Y:S01]  /*00a0*/  LDC.64 R6, c[0x0][0x388] ;  /* 0x0000e200ff067b82 */ /* 0x000ea20000000a00 */
[----:B0-----:R-:W-:-:S06]  /*00b0*/  IMAD.WIDE R2, R5, 0x8, R2 ;  /* 0x0000000805027825 */ /* 0x001fcc00078e0202 */
[----:B-1----:R-:W3:Y:S01]  /*00c0*/  LDG.E.64 R2, desc[UR4][R2.64] ;  /* 0x0000000402027981 */ /* 0x002ee2000c1e1b00 */
[----:B------:R-:W-:Y:S02]  /*00d0*/  IMAD.MOV.U32 R0, RZ, RZ, RZ ;  /* 0x000000ffff007224 */ /* 0x000fe400078e00ff */
[----:B------:R-:W-:Y:S02]  /*00e0*/  HFMA2 R4, -RZ, RZ, 0, 0 ;  /* 0x00000000ff047431 */ /* 0x000fe400000001ff */
[----:B--2---:R-:W-:Y:S01]  /*00f0*/  IMAD.WIDE R6, R5, 0x8, R6 ;  /* 0x0000000805067825 */ /* 0x004fe200078e0206 */
[----:B---3--:R-:W-:Y:S01]  /*0100*/  DSETP.MAX.AND P0, P1, RZ, R2, PT ;  /* 0x00000002ff00722a */ /* 0x008fe2000390f000 */
[----:B------:R-:W-:Y:S02]  /*0110*/  MOV R11, R3 ;  /* 0x00000003000b7202 */ /* 0x000fe40000000f00 */
[----:B------:R-:W-:-:S03]  /*0120*/  IMAD.MOV.U32 R9, RZ, RZ, R2 ;  /* 0x000000ffff097224 */ /* 0x000fc600078e0002 */
[----:B------:R-:W-:Y:S02]  /*0130*/  FSEL R13, R0, R11, P0 ;  /* 0x0000000b000d7208 */ /* 0x000fe40000000000 */
[----:B------:R-:W-:-:S06]  /*0140*/  SEL R4, R4, R9, P0 ;  /* 0x0000000904047207 */ /* 0x000fcc0000000000 */
[----:B------:R-:W-:-:S05]  /*0150*/  @P1 LOP3.LUT R13, R11, 0x80000, RZ, 0xfc, !PT ;  /* 0x000800000b0d1812 */ /* 0x000fca00078efcff */
[----:B------:R-:W-:-:S05]  /*0160*/  IMAD.MOV.U32 R5, RZ, RZ, R13 ;  /* 0x000000ffff057224 */ /* 0x000fca00078e000d */
[----:B------:R-:W-:Y:S01]  /*0170*/  STG.E.64 desc[UR4][R6.64], R4 ;  /* 0x0000000406007986 */ /* 0x000fe2000c101b04 */
[----:B------:R-:W-:Y:S05]  /*0180*/  EXIT ;  /* 0x000000000000794d */ /* 0x000fea0003800000 */
.L_x_13:
        /* <DEDUP_REMOVED lines=15> */
.L_x_28:


//--------------------- .text.hyperbolic_tangent  --------------------------
	.section	.text.hyperbolic_tangent,"ax",@progbits
	.align	128
        .global         hyperbolic_tangent
        .type           hyperbolic_tangent,@function
        .size           hyperbolic_tangent,(.L_x_29 - hyperbolic_tangent)
        .other          hyperbolic_tangent,@"STO_CUDA_ENTRY STV_DEFAULT"
hyperbolic_tangent:
.text.hyperbolic_tangent:
        /* <DEDUP_REMOVED lines=11> */
[----:B0-----:R-:W-:-:S05]  /*00b0*/  IMAD.WIDE R2, R7, 0x4, R2 ;  /* 0x0000000407027825 */ /* 0x001fca00078e0202 */
[----:B-1----:R2:W3:Y:S01]  /*00c0*/  LDG.E R6, desc[UR4][R2.64] ;  /* 0x0000000402067981 */ /* 0x0024e2000c1e1900 */
[----:B------:R-:W-:Y:S01]  /*00d0*/  MOV R10, 0x3c80f082 ;  /* 0x3c80f082000a7802 */ /* 0x000fe20000000f00 */
[----:B------:R-:W-:Y:S02]  /*00e0*/  HFMA2 R9, -RZ, RZ, 1.875, 0 ;  /* 0x3f800000ff097431 */ /* 0x000fe400000001ff */
[----:B--2---:R-:W-:-:S04]  /*00f0*/  IMAD.WIDE R2, R7, 0x4, R4 ;  /* 0x0000000407027825 */ /* 0x004fc800078e0204 */
[C---:B---3--:R-:W-:Y:S01]  /*0100*/  FMUL R0, |R6|.reuse, 2.8853900432586669922 ;  /* 0x4038aa3b06007820 */ /* 0x048fe20000400200 */
[C---:B------:R-:W-:Y:S01]  /*0110*/  FMUL R11, R6.reuse, R6 ;  /* 0x00000006060b7220 */ /* 0x040fe20000400000 */
[C---:B------:R-:W-:Y:S02]  /*0120*/  FSETP.GE.AND P1, PT, |R6|.reuse, 0.60000002384185791016, PT ;  /* 0x3f19999a0600780b */ /* 0x040fe40003f26200 */
[----:B------:R-:W-:Y:S01]  /*0130*/  FSETP.GE.AND P0, PT, |R6|, 9.010913848876953125, PT ;  /* 0x41102cb40600780b */ /* 0x000fe20003f06200 */
[C---:B------:R-:W-:Y:S01]  /*0140*/  FFMA R10, R11.reuse, R10, -0.052303962409496307373 ;  /* 0xbd563cae0b0a7423 */ /* 0x040fe2000000000a */
[----:B------:R-:W0:Y:S02]  /*0150*/  MUFU.EX2 R0, R0 ;  /* 0x0000000000007308 */ /* 0x000e240000000800 */
[----:B0-----:R-:W-:Y:S01]  /*0160*/  FADD R8, R0, 1 ;  /* 0x3f80000000087421 */ /* 0x001fe20000000000 */
[----:B------:R-:W-:-:S04]  /*0170*/  FFMA R0, R11, R10, 0.1331529766321182251 ;  /* 0x3e0859410b007423 */ /* 0x000fc8000000000a */
[C---:B------:R-:W-:Y:S01]  /*0180*/  FFMA R0, R11.reuse, R0, -0.33332768082618713379 ;  /* 0xbeaaa9ed0b007423 */ /* 0x040fe20000000000 */
[----:B------:R-:W0:Y:S03]  /*0190*/  MUFU.RCP R8, R8 ;  /* 0x0000000800087308 */ /* 0x000e260000001000 */
[----:B------:R-:W-:Y:S01]  /*01a0*/  FFMA R11, R11, R0, RZ ;  /* 0x000000000b0b7223 */ /* 0x000fe200000000ff */
[----:B0-----:R-:W-:-:S05]  /*01b0*/  FFMA R9, R8, -2, R9 ;  /* 0xc000000008097823 */ /* 0x001fca0000000009 */
[----:B------:R-:W-:-:S04]  /*01c0*/  FSEL R9, R9, 1, !P0 ;  /* 0x3f80000009097808 */ /* 0x000fc80004000000 */
[--C-:B------:R-:W-:Y:S01]  /*01d0*/  LOP3.LUT R9, R9, 0x80000000, R6.reuse, 0xb8, !PT ;  /* 0x8000000009097812 */ /* 0x100fe200078eb806 */
[----:B------:R-:W-:-:S05]  /*01e0*/  @!P1 FFMA R9, R6, R11, R6 ;  /* 0x0000000b06099223 */ /* 0x000fca0000000006 */
[----:B------:R-:W-:Y:S01]  /*01f0*/  STG.E desc[UR4][R2.64], R9 ;  /* 0x0000000902007986 */ /* 0x000fe2000c101904 */
[----:B------:R-:W-:Y:S05]  /*0200*/  EXIT ;  /* 0x000000000000794d */ /* 0x000fea0003800000 */
.L_x_14:
        /* <DEDUP_REMOVED lines=15> */
.L_x_29:


//--------------------- .text.sigmoid             --------------------------
	.section	.text.sigmoid,"ax",@progbits
	.align	128
        .global         sigmoid
        .type           sigmoid,@function
        .size           sigmoid,(.L_x_25 - sigmoid)
        .other          sigmoid,@"STO_CUDA_ENTRY STV_DEFAULT"
sigmoid:
.text.sigmoid:
        /* <DEDUP_REMOVED lines=11> */
[----:B-1----:R-:W2:Y:S01]  /*00b0*/  LDG.E R4, desc[UR4][R4.64] ;  /* 0x0000000404047981 */ /* 0x002ea2000c1e1900 */
[----:B------:R-:W-:Y:S01]  /*00c0*/  IMAD.MOV.U32 R7, RZ, RZ, 0x3bbb989d ;  /* 0x3bbb989dff077424 */ /* 0x000fe200078e00ff */
[----:B------:R-:W-:Y:S01]  /*00d0*/  BSSY.RECONVERGENT B0, `(.L_x_15) ;  /* 0x0000015000007945 */ /* 0x000fe20003800200 */
[----:B------:R-:W-:Y:S02]  /*00e0*/  IMAD.MOV.U32 R9, RZ, RZ, 0x437c0000 ;  /* 0x437c0000ff097424 */ /* 0x000fe400078e00ff */
[----:B--2---:R-:W-:-:S04]  /*00f0*/  FFMA.SAT R0, R4, -R7, 0.5 ;  /* 0x3f00000004007423 */ /* 0x004fc80000002807 */
[----:B------:R-:W-:-:S04]  /*0100*/  FFMA.RM R0, R0, R9, 12582913 ;  /* 0x4b40000100007423 */ /* 0x000fc80000004009 */
[C---:B------:R-:W-:Y:S01]  /*0110*/  FADD R7, R0.reuse, -12583039 ;  /* 0xcb40007f00077421 */ /* 0x040fe20000000000 */
[----:B------:R-:W-:-:S03]  /*0120*/  SHF.L.U32 R0, R0, 0x17, RZ ;  /* 0x0000001700007819 */ /* 0x000fc600000006ff */
[----:B------:R-:W-:-:S04]  /*0130*/  FFMA R7, R4, -1.4426950216293334961, -R7 ;  /* 0xbfb8aa3b04077823 */ /* 0x000fc80000000807 */
[----:B------:R-:W-:-:S06]  /*0140*/  FFMA R7, R4, -1.925963033500011079e-08, R7 ;  /* 0xb2a5706004077823 */ /* 0x000fcc0000000007 */
[----:B------:R-:W0:Y:S02]  /*0150*/  MUFU.EX2 R7, R7 ;  /* 0x0000000700077308 */ /* 0x000e240000000800 */
[----:B0-----:R-:W-:-:S04]  /*0160*/  FFMA R0, R0, R7, 1 ;  /* 0x3f80000000007423 */ /* 0x001fc80000000007 */
[----:B------:R-:W-:-:S05]  /*0170*/  VIADD R2, R0, 0x1800000 ;  /* 0x0180000000027836 */ /* 0x000fca0000000000 */
[----:B------:R-:W-:-:S04]  /*0180*/  LOP3.LUT R2, R2, 0x7f800000, RZ, 0xc0, !PT ;  /* 0x7f80000002027812 */ /* 0x000fc800078ec0ff */
[----:B------:R-:W-:-:S13]  /*0190*/  ISETP.GT.U32.AND P0, PT, R2, 0x1ffffff, PT ;  /* 0x01ffffff0200780c */ /* 0x000fda0003f04070 */
[----:B------:R-:W-:Y:S05]  /*01a0*/  @P0 BRA `(.L_x_16) ;  /* 0x00000000000c0947 */ /* 0x000fea0003800000 */
[----:B------:R-:W-:-:S07]  /*01b0*/  MOV R4, 0x1d0 ;  /* 0x000001d000047802 */ /* 0x000fce0000000f00 */
[----:B------:R-:W-:Y:S05]  /*01c0*/  CALL.REL.NOINC `($__internal_1_$__cuda_sm20_rcp_rn_f32_slowpath) ;  /* 0x0000000000287944 */ /* 0x000fea0003c00000 */
[----:B------:R-:W-:Y:S05]  /*01d0*/  BRA `(.L_x_17) ;  /* 0x0000000000107947 */ /* 0x000fea0003800000 */
.L_x_16:
[----:B------:R-:W0:Y:S02]  /*01e0*/  MUFU.RCP R7, R0 ;  /* 0x0000000000077308 */ /* 0x000e240000001000 */
[----:B0-----:R-:W-:-:S04]  /*01f0*/  FFMA R2, R0, R7, -1 ;  /* 0xbf80000000027423 */ /* 0x001fc80000000007 */
[----:B------:R-:W-:-:S04]  /*0200*/  FADD.FTZ R2, -R2, -RZ ;  /* 0x800000ff02027221 */ /* 0x000fc80000010100 */
[----:B------:R-:W-:-:S07]  /*0210*/  FFMA R7, R7, R2, R7 ;  /* 0x0000000207077223 */ /* 0x000fce0000000007 */
.L_x_17:
[----:B------:R-:W-:Y:S05]  /*0220*/  BSYNC.RECONVERGENT B0 ;  /* 0x0000000000007941 */ /* 0x000fea0003800200 */
.L_x_15:
[----:B------:R-:W0:Y:S02]  /*0230*/  LDC.64 R4, c[0x0][0x388] ;  /* 0x0000e200ff047b82 */ /* 0x000e240000000a00 */
[----:B0-----:R-:W-:-:S05]  /*0240*/  IMAD.WIDE R2, R3, 0x4, R4 ;  /* 0x0000000403027825 */ /* 0x001fca00078e0204 */
[----:B------:R-:W-:Y:S01]  /*0250*/  STG.E desc[UR4][R2.64], R7 ;  /* 0x0000000702007986 */ /* 0x000fe2000c101904 */
[----:B------:R-:W-:Y:S05]  /*0260*/  EXIT ;  /* 0x000000000000794d */ /* 0x000fea0003800000 */
        .weak           $__internal_1_$__cuda_sm20_rcp_rn_f32_slowpath
        .type           $__internal_1_$__cuda_sm20_rcp_rn_f32_slowpath,@function
        .size           $__internal_1_$__cuda_sm20_rcp_rn_f32_slowpath,(.L_x_25 - $__internal_1_$__cuda_sm20_rcp_rn_f32_slowpath)
$__internal_1_$__cuda_sm20_rcp_rn_f32_slowpath:
[----:B------:R-:W-:Y:S01]  /*0270*/  IMAD.SHL.U32 R2, R0, 0x2, RZ ;  /* 0x0000000200027824 */ /* 0x000fe200078e00ff */
[----:B------:R-:W-:Y:S04]  /*0280*/  BSSY.RECONVERGENT B1, `(.L_x_18) ;  /* 0x0000030000017945 */ /* 0x000fe80003800200 */
[----:B------:R-:W-:-:S04]  /*0290*/  SHF.R.U32.HI R2, RZ, 0x18, R2 ;  /* 0x00000018ff027819 */ /* 0x000fc80000011602 */
[----:B------:R-:W-:-:S13]  /*02a0*/  ISETP.NE.U32.AND P0, PT, R2, RZ, PT ;  /* 0x000000ff0200720c */ /* 0x000fda0003f05070 */
[----:B------:R-:W-:Y:S05]  /*02b0*/  @P0 BRA `(.L_x_19) ;  /* 0x0000000000280947 */ /* 0x000fea0003800000 */
[----:B------:R-:W-:-:S04]  /*02c0*/  SHF.L.U32 R2, R0, 0x1, RZ ;  /* 0x0000000100027819 */ /* 0x000fc800000006ff */
[----:B------:R-:W-:-:S13]  /*02d0*/  ISETP.NE.AND P0, PT, R2, RZ, PT ;  /* 0x000000ff0200720c */ /* 0x000fda0003f05270 */
[----:B------:R-:W-:Y:S01]  /*02e0*/  @P0 FFMA R6, R0, 1.84467440737095516160e+19, RZ ;  /* 0x5f80000000060823 */ /* 0x000fe200000000ff */
[----:B------:R-:W-:Y:S08]  /*02f0*/  @!P0 MUFU.RCP R5, R0 ;  /* 0x0000000000058308 */ /* 0x000ff00000001000 */
[----:B------:R-:W0:Y:S02]  /*0300*/  @P0 MUFU.RCP R7, R6 ;  /* 0x0000000600070308 */ /* 0x000e240000001000 */
[----:B0-----:R-:W-:-:S04]  /*0310*/  @P0 FFMA R2, R6, R7, -1 ;  /* 0xbf80000006020423 */ /* 0x001fc80000000007 */
[----:B------:R-:W-:-:S04]  /*0320*/  @P0 FADD.FTZ R2, -R2, -RZ ;  /* 0x800000ff02020221 */ /* 0x000fc80000010100 */
[----:B------:R-:W-:-:S04]  /*0330*/  @P0 FFMA R2, R7, R2, R7 ;  /* 0x0000000207020223 */ /* 0x000fc80000000007 */
[----:B------:R-:W-:Y:S01]  /*0340*/  @P0 FFMA R5, R2, 1.84467440737095516160e+19, RZ ;  /* 0x5f80000002050823 */ /* 0x000fe200000000ff */
[----:B------:R-:W-:Y:S06]  /*0350*/  BRA `(.L_x_20) ;  /* 0x0000000000887947 */ /* 0x000fec0003800000 */
.L_x_19:
[----:B------:R-:W-:-:S05]  /*0360*/  VIADD R5, R2, 0xffffff03 ;  /* 0xffffff0302057836 */ /* 0x000fca0000000000 */
[----:B------:R-:W-:-:S13]  /*0370*/  ISETP.GT.U32.AND P0, PT, R5, 0x1, PT ;  /* 0x000000010500780c */ /* 0x000fda0003f04070 */
[----:B------:R-:W-:Y:S05]  /*0380*/  @P0 BRA `(.L_x_21) ;  /* 0x0000000000780947 */ /* 0x000fea0003800000 */
[----:B------:R-:W-:Y:S01]  /*0390*/  LOP3.LUT R6, R0, 0x7fffff, RZ, 0xc0, !PT ;  /* 0x007fffff00067812 */ /* 0x000fe200078ec0ff */
[----:B------:R-:W-:-:S03]  /*03a0*/  IMAD.MOV.U32 R10, RZ, RZ, 0x3 ;  /* 0x00000003ff0a7424 */ /* 0x000fc600078e00ff */
[----:B------:R-:W-:Y:S02]  /*03b0*/  LOP3.LUT R6, R6, 0x3f800000, RZ, 0xfc, !PT ;  /* 0x3f80000006067812 */ /* 0x000fe400078efcff */
[----:B------:R-:W-:Y:S02]  /*03c0*/  SHF.L.U32 R11, R10, R5, RZ ;  /* 0x000000050a0b7219 */ /* 0x000fe400000006ff */
[----:B------:R-:W0:Y:S02]  /*03d0*/  MUFU.RCP R7, R6 ;  /* 0x0000000600077308 */ /* 0x000e240000001000 */
[----:B0-----:R-:W-:-:S04]  /*03e0*/  FFMA R8, R6, R7, -1 ;  /* 0xbf80000006087423 */ /* 0x001fc80000000007 */
[----:B------:R-:W-:-:S04]  /*03f0*/  FADD.FTZ R8, -R8, -RZ ;  /* 0x800000ff08087221 */ /* 0x000fc80000010100 */
[CCC-:B------:R-:W-:Y:S01]  /*0400*/  FFMA.RM R9, R7.reuse, R8.reuse, R7.reuse ;  /* 0x0000000807097223 */ /* 0x1c0fe20000004007 */
[----:B------:R-:W-:-:S04]  /*0410*/  FFMA.RP R8, R7, R8, R7 ;  /* 0x0000000807087223 */ /* 0x000fc80000008007 */
[C---:B------:R-:W-:Y:S02]  /*0420*/  LOP3.LUT R7, R9.reuse, 0x7fffff, RZ, 0xc0, !PT ;  /* 0x007fffff09077812 */ /* 0x040fe400078ec0ff */
[----:B------:R-:W-:Y:S02]  /*0430*/  FSETP.NEU.FTZ.AND P0, PT, R9, R8, PT ;  /* 0x000000080900720b */ /* 0x000fe40003f1d000 */
[----:B------:R-:W-:Y:S02]  /*0440*/  LOP3.LUT R8, R7, 0x800000, RZ, 0xfc, !PT ;  /* 0x0080000007087812 */ /* 0x000fe400078efcff */
[----:B------:R-:W-:Y:S02]  /*0450*/  SEL R7, RZ, 0xffffffff, !P0 ;  /* 0xffffffffff077807 */ /* 0x000fe40004000000 */
[----:B------:R-:W-:Y:S02]  /*0460*/  LOP3.LUT R6, R11, R8, RZ, 0xc0, !PT ;  /* 0x000000080b067212 */ /* 0x000fe400078ec0ff */
[----:B------:R-:W-:-:S02]  /*0470*/  IADD3 R7, PT, PT, -R7, RZ, RZ ;  /* 0x000000ff07077210 */ /* 0x000fc40007ffe1ff */
[-C--:B------:R-:W-:Y:S02]  /*0480*/  SHF.R.U32.HI R6, RZ, R5.reuse, R6 ;  /* 0x00000005ff067219 */ /* 0x080fe40000011606 */
[----:B------:R-:W-:Y:S02]  /*0490*/  LOP3.LUT P1, RZ, R7, R5, R8, 0xf8, !PT ;  /* 0x0000000507ff7212 */ /* 0x000fe4000782f808 */
[C---:B------:R-:W-:Y:S02]  /*04a0*/  LOP3.LUT P0, RZ, R6.reuse, 0x1, RZ, 0xc0, !PT ;  /* 0x0000000106ff7812 */ /* 0x040fe4000780c0ff */
[----:B------:R-:W-:-:S04]  /*04b0*/  LOP3.LUT P2, RZ, R6, 0x2, RZ, 0xc0, !PT ;  /* 0x0000000206ff7812 */ /* 0x000fc8000784c0ff */
[----:B------:R-:W-:Y:S02]  /*04c0*/  PLOP3.LUT P0, PT, P0, P1, P2, 0xe0, 0x0 ;  /* 0x000000000000781c */ /* 0x000fe40000703c20 */
[----:B------:R-:W-:Y:S02]  /*04d0*/  LOP3.LUT P1, RZ, R0, 0x7fffff, RZ, 0xc0, !PT ;  /* 0x007fffff00ff7812 */ /* 0x000fe4000782c0ff */
[----:B------:R-:W-:-:S05]  /*04e0*/  SEL R5, RZ, 0x1, !P0 ;  /* 0x00000001ff057807 */ /* 0x000fca0004000000 */
[----:B------:R-:W-:-:S05]  /*04f0*/  IMAD.MOV R5, RZ, RZ, -R5 ;  /* 0x000000ffff057224 */ /* 0x000fca00078e0a05 */
[----:B------:R-:W-:Y:S02]  /*0500*/  ISETP.GE.AND P0, PT, R5, RZ, PT ;  /* 0x000000ff0500720c */ /* 0x000fe40003f06270 */
[----:B------:R-:W-:-:S04]  /*0510*/  IADD3 R5, PT, PT, R2, -0xfc, RZ ;  /* 0xffffff0402057810 */ /* 0x000fc80007ffe0ff */
[----:B------:R-:W-:-:S07]  /*0520*/  SHF.R.U32.HI R5, RZ, R5, R8 ;  /* 0x00000005ff057219 */ /* 0x000fce0000011608 */
[----:B------:R-:W-:-:S05]  /*0530*/  @!P0 VIADD R5, R5, 0x1 ;  /* 0x0000000105058836 */ /* 0x000fca0000000000 */
[----:B------:R-:W-:-:S04]  /*0540*/  @!P1 SHF.L.U32 R5, R5, 0x1, RZ ;  /* 0x0000000105059819 */ /* 0x000fc800000006ff */
[----:B------:R-:W-:Y:S01]  /*0550*/  LOP3.LUT R5, R5, 0x80000000, R0, 0xf8, !PT ;  /* 0x8000000005057812 */ /* 0x000fe200078ef800 */
[----:B------:R-:W-:Y:S06]  /*0560*/  BRA `(.L_x_20) ;  /* 0x0000000000047947 */ /* 0x000fec0003800000 */
.L_x_21:
[----:B------:R0:W1:Y:S02]  /*0570*/  MUFU.RCP R5, R0 ;  /* 0x0000000000057308 */ /* 0x0000640000001000 */
.L_x_20:
[----:B------:R-:W-:Y:S05]  /*0580*/  BSYNC.RECONVERGENT B1 ;  /* 0x0000000000017941 */ /* 0x000fea0003800200 */
.L_x_18:
[----:B-1----:R-:W-:Y:S02]  /*0590*/  IMAD.MOV.U32 R7, RZ, RZ, R5 ;  /* 0x000000ffff077224 */ /* 0x002fe400078e0005 */
[----:B------:R-:W-:-:S04]  /*05a0*/  HFMA2 R5, -RZ, RZ, 0, 0 ;  /* 0x00000000ff057431 */ /* 0x000fc800000001ff */
[----:B0-----:R-:W-:Y:S05]  /*05b0*/  RET.REL.NODEC R4 `(sigmoid) ;  /* 0xfffffff804907950 */ /* 0x001fea0003c3ffff */
.L_x_22:
        /* <DEDUP_REMOVED lines=12> */
.L_x_25:


//--------------------- .text.relu                --------------------------
	.section	.text.relu,"ax",@progbits
	.align	128
        .global         relu
        .type           relu,@function
        .size           relu,(.L_x_31 - relu)
        .other          relu,@"STO_CUDA_ENTRY STV_DEFAULT"
relu:
.text.relu:
        /* <DEDUP_REMOVED lines=12> */
[----:B-1----:R-:W3:Y:S01]  /*00c0*/  LDG.E R2, desc[UR4][R2.64] ;  /* 0x0000000402027981 */ /* 0x002ee2000c1e1900 */
[----:B--2---:R-:W-:Y:S01]  /*00d0*/  IMAD.WIDE R4, R7, 0x4, R4 ;  /* 0x0000000407047825 */ /* 0x004fe200078e0204 */
[----:B---3--:R-:W-:-:S05]  /*00e0*/  FMNMX R7, RZ, R2, !PT ;  /* 0x00000002ff077209 */ /* 0x008fca0007800000 */
[----:B------:R-:W-:Y:S01]  /*00f0*/  STG.E desc[UR4][R4.64], R7 ;  /* 0x0000000704007986 */ /* 0x000fe2000c101904 */
[----:B------:R-:W-:Y:S05]  /*0100*/  EXIT ;  /* 0x000000000000794d */ /* 0x000fea0003800000 */
.L_x_23:
        /* <DEDUP_REMOVED lines=15> */
.L_x_31:


//--------------------- .nv.shared.reserved.0     --------------------------
	.section	.nv.shared.reserved.0,"aw",@nobits
	.weak		__nv_reservedSMEM_offset_0_alias
	.size		__nv_reservedSMEM_offset_0_alias, 0, 64
	.other		__nv_reservedSMEM_offset_0_alias,@"STO_CUDA_RESERVED_SHARED STV_DEFAULT"
__nv_reservedSMEM_offset_0_alias:
	.zero		0
	.zero		64


//--------------------- .nv.constant0.hyperbolic_tangent_f64 --------------------------
	.section	.nv.constant0.hyperbolic_tangent_f64,"a",@progbits
	.sectionflags	@""
	.align	4
.nv.constant0.hyperbolic_tangent_f64:
	.zero		916


//--------------------- .nv.constant0.sigmoid_f64 --------------------------
	.section	.nv.constant0.sigmoid_f64,"a",@progbits
	.sectionflags	@""
	.align	4
.nv.constant0.sigmoid_f64:
	.zero		916


//--------------------- .nv.constant0.relu_f64    --------------------------
	.section	.nv.constant0.relu_f64,"a",@progbits
	.sectionflags	@""
	.align	4
.nv.constant0.relu_f64:
	.zero		916


//--------------------- .nv.constant0.hyperbolic_tangent --------------------------
	.section	.nv.constant0.hyperbolic_tangent,"a",@progbits
	.sectionflags	@""
	.align	4
.nv.constant0.hyperbolic_tangent:
	.zero		916


//--------------------- .nv.constant0.sigmoid     --------------------------
	.section	.nv.constant0.sigmoid,"a",@progbits
	.sectionflags	@""
	.align	4
.nv.constant0.sigmoid:
	.zero		916


//--------------------- .nv.constant0.relu        --------------------------
	.section	.nv.constant0.relu,"a",@progbits
	.sectionflags	@""
	.align	4
.nv.constant0.relu:
	.zero		916


//--------------------- SYMBOLS --------------------------

	.type		.nv.reservedSmem.offset0,@object
	.size		.nv.reservedSmem.offset0,0x4
